// auto-generated by cutlass_sweep.gemm — config: {"arch": "sm_100", "cluster_m": 1, "cluster_n": 1, "dtype": "int8", "stages": 3, "tile_k": 64, "tile_m": 64, "tile_n": 64}
#include "cutlass/cutlass.h"
#include "cutlass/gemm/collective/collective_builder.hpp"
#include "cutlass/gemm/device/gemm_universal_adapter.h"
#include "cutlass/gemm/kernel/gemm_universal.hpp"
#include "cutlass/epilogue/collective/collective_builder.hpp"

using ElemA = int8_t;
using ElemB = int8_t;
using ElemCD = int8_t;
using Acc  = int32_t;
using TileShape    = cute::Shape<cute::_64, cute::_64, cute::_64>;
using ClusterShape = cute::Shape<cute::_1, cute::_1, cute::_1>;

using CollectiveEpilogue = typename cutlass::epilogue::collective::CollectiveBuilder<
    cutlass::arch::Sm100, cutlass::arch::OpClassTensorOp,
    TileShape, ClusterShape,
    cutlass::epilogue::collective::EpilogueTileAuto,
    Acc, Acc,
    ElemCD, cutlass::layout::RowMajor, 128 / cutlass::sizeof_bits<ElemCD>::value,
    ElemCD, cutlass::layout::RowMajor, 128 / cutlass::sizeof_bits<ElemCD>::value,
    cutlass::epilogue::collective::EpilogueScheduleAuto
  >::CollectiveOp;

using CollectiveMainloop = typename cutlass::gemm::collective::CollectiveBuilder<
    cutlass::arch::Sm100, cutlass::arch::OpClassTensorOp,
    ElemA, cutlass::layout::RowMajor, 128 / cutlass::sizeof_bits<ElemA>::value,
    ElemB, cutlass::layout::ColumnMajor, 128 / cutlass::sizeof_bits<ElemB>::value,
    Acc,
    TileShape, ClusterShape,
    cutlass::gemm::collective::StageCount<3>,
    cutlass::gemm::collective::KernelScheduleAuto
  >::CollectiveOp;

using GemmKernel = cutlass::gemm::kernel::GemmUniversal<
    cute::Shape<int,int,int,int>,
    CollectiveMainloop,
    CollectiveEpilogue
>;
using Gemm = cutlass::gemm::device::GemmUniversalAdapter<GemmKernel>;

// Force the device kernel symbol into the cubin without needing a host main.
auto* _anchor = &cutlass::device_kernel<GemmKernel>;


// ===== COMPILED SASS (sm_100a) =====

	.target	sm_100a

	.elftype	@"ET_EXEC"


//--------------------- .note.nv.tkinfo           --------------------------
	.section	.note.nv.tkinfo,"",@"SHT_NOTE"
	.sectionflags	@"SHF_NOTE_NV_TKINFO"
	.tkinfo
        /*0018*/ 	.word	0x00000002
        /*0030*/ 	.string	""
        /*0030*/ 	.string	"ptxas"
        /*0030*/ 	.string	"Cuda compilation tools, release 13.0, V13.0.88"
        /*0030*/ 	.string	"Build cuda_13.0.r13.0/compiler.36424714_0"
        /*0030*/ 	.string	"-arch sm_100a -m 64 "



//--------------------- .note.nv.cuinfo           --------------------------
	.section	.note.nv.cuinfo,"",@"SHT_NOTE"
	.sectionflags	@"SHF_NOTE_NV_CUINFO"
        /*0018*/ 	.short	0x0002
        /*001a*/ 	.short	0x0064
        /*001c*/ 	.short	0x0082
	.zero		2


//--------------------- .nv.info                  --------------------------
	.section	.nv.info,"",@"SHT_CUDA_INFO"
	.align	4


	//----- nvinfo : EIATTR_REGCOUNT
	.align		4
        /*0000*/ 	.byte	0x04, 0x2f
        /*0002*/ 	.short	(.L_19 - .L_18)
	.align		4
.L_18:
        /*0004*/ 	.word	index@(_ZN7cutlass13device_kernelINS_4gemm6kernel13GemmUniversalIN4cute5tupleIJiiiiEEENS1_10collective13CollectiveMmaINS1_35MainloopSm100TmaUmmaWarpSpecializedILi3ELi2ELi4ENS5_IJNS4_1CILi1EEESB_SB_EEEEENS5_IJNSA_ILi64EEESE_SE_EEEaNS5_IJlSB_lEEEaSG_NS4_8TiledMMAINS4_8MMA_AtomIJNS4_15SM100_MMA_S8_SSIaaiLi64ELi64ELNS4_4UMMA5MajorE0ELSL_0ELNSK_8SaturateE0EEEEEENS4_6LayoutISC_NS5_IJNSA_ILi0EEESQ_SQ_EEEEENS5_IJNS4_10UnderscoreEST_ST_EEEEENS4_13SM90_TMA_LOADENS4_14ComposedLayoutINS4_7SwizzleILi2ELi4ELi3EEENS4_18smem_ptr_flag_bitsILi8EEENSP_INS5_IJNSA_ILi8EEESE_EEENS5_IJSE_SB_EEEEEEEvNS4_8identityESW_S16_vS17_EENS_8epilogue10collective18CollectiveEpilogueINS19_23Sm100TmaWarpSpecializedILi1ELi1ELi32ELb0ELb0EEEJSF_NS5_IJNSP_ISE_SB_EES1E_EEEaSG_aSG_NS19_6fusion15FusionCallbacksIS1D_NS1G_17LinearCombinationIaiaiLNS_15FloatRoundStyleE2EEESF_S1F_JEEENS4_5SM1004TMEM4LOAD26SM100_TMEM_LOAD_16dp32b32xESW_S16_NS4_39AutoVectorizingCopyWithAssumedAlignmentILi128EEENS4_14SM90_TMA_STOREES16_S1R_S1R_EEEvvEEEEvNT_6ParamsE)
        /*0008*/ 	.word	0x0000007b


	//----- nvinfo : EIATTR_FRAME_SIZE
	.align		4
.L_19:
        /*000c*/ 	.byte	0x04, 0x11
        /*000e*/ 	.short	(.L_21 - .L_20)
	.align		4
.L_20:
        /*0010*/ 	.word	index@($__internal_2_$__cuda_sm10x_tcgen05_guardrail_trap_unallocated_columns_being_dealloced)
        /*0014*/ 	.word	0x00000000


	//----- nvinfo : EIATTR_FRAME_SIZE
	.align		4
.L_21:
        /*0018*/ 	.byte	0x04, 0x11
        /*001a*/ 	.short	(.L_23 - .L_22)
	.align		4
.L_22:
        /*001c*/ 	.word	index@($__internal_1_$__cuda_sm10x_tcgen05_guardrail_trap_phase_invalid_during_alloc)
        /*0020*/ 	.word	0x00000000


	//----- nvinfo : EIATTR_FRAME_SIZE
	.align		4
.L_23:
        /*0024*/ 	.byte	0x04, 0x11
        /*0026*/ 	.short	(.L_25 - .L_24)
	.align		4
.L_24:
        /*0028*/ 	.word	index@($__internal_0_$__cuda_sm10x_tcgen05_guardrail_trap_col_being_dealloced_not_returned_by_alloc)
        /*002c*/ 	.word	0x00000000


	//----- nvinfo : EIATTR_FRAME_SIZE
	.align		4
.L_25:
        /*0030*/ 	.byte	0x04, 0x11
        /*0032*/ 	.short	(.L_27 - .L_26)
	.align		4
.L_26:
        /*0034*/ 	.word	index@(_ZN7cutlass13device_kernelINS_4gemm6kernel13GemmUniversalIN4cute5tupleIJiiiiEEENS1_10collective13CollectiveMmaINS1_35MainloopSm100TmaUmmaWarpSpecializedILi3ELi2ELi4ENS5_IJNS4_1CILi1EEESB_SB_EEEEENS5_IJNSA_ILi64EEESE_SE_EEEaNS5_IJlSB_lEEEaSG_NS4_8TiledMMAINS4_8MMA_AtomIJNS4_15SM100_MMA_S8_SSIaaiLi64ELi64ELNS4_4UMMA5MajorE0ELSL_0ELNSK_8SaturateE0EEEEEENS4_6LayoutISC_NS5_IJNSA_ILi0EEESQ_SQ_EEEEENS5_IJNS4_10UnderscoreEST_ST_EEEEENS4_13SM90_TMA_LOADENS4_14ComposedLayoutINS4_7SwizzleILi2ELi4ELi3EEENS4_18smem_ptr_flag_bitsILi8EEENSP_INS5_IJNSA_ILi8EEESE_EEENS5_IJSE_SB_EEEEEEEvNS4_8identityESW_S16_vS17_EENS_8epilogue10collective18CollectiveEpilogueINS19_23Sm100TmaWarpSpecializedILi1ELi1ELi32ELb0ELb0EEEJSF_NS5_IJNSP_ISE_SB_EES1E_EEEaSG_aSG_NS19_6fusion15FusionCallbacksIS1D_NS1G_17LinearCombinationIaiaiLNS_15FloatRoundStyleE2EEESF_S1F_JEEENS4_5SM1004TMEM4LOAD26SM100_TMEM_LOAD_16dp32b32xESW_S16_NS4_39AutoVectorizingCopyWithAssumedAlignmentILi128EEENS4_14SM90_TMA_STOREES16_S1R_S1R_EEEvvEEEEvNT_6ParamsE)
        /*0038*/ 	.word	0x00000000


	//----- nvinfo : EIATTR_MIN_STACK_SIZE
	.align		4
.L_27:
        /*003c*/ 	.byte	0x04, 0x12
        /*003e*/ 	.short	(.L_29 - .L_28)
	.align		4
.L_28:
        /*0040*/ 	.word	index@(_ZN7cutlass13device_kernelINS_4gemm6kernel13GemmUniversalIN4cute5tupleIJiiiiEEENS1_10collective13CollectiveMmaINS1_35MainloopSm100TmaUmmaWarpSpecializedILi3ELi2ELi4ENS5_IJNS4_1CILi1EEESB_SB_EEEEENS5_IJNSA_ILi64EEESE_SE_EEEaNS5_IJlSB_lEEEaSG_NS4_8TiledMMAINS4_8MMA_AtomIJNS4_15SM100_MMA_S8_SSIaaiLi64ELi64ELNS4_4UMMA5MajorE0ELSL_0ELNSK_8SaturateE0EEEEEENS4_6LayoutISC_NS5_IJNSA_ILi0EEESQ_SQ_EEEEENS5_IJNS4_10UnderscoreEST_ST_EEEEENS4_13SM90_TMA_LOADENS4_14ComposedLayoutINS4_7SwizzleILi2ELi4ELi3EEENS4_18smem_ptr_flag_bitsILi8EEENSP_INS5_IJNSA_ILi8EEESE_EEENS5_IJSE_SB_EEEEEEEvNS4_8identityESW_S16_vS17_EENS_8epilogue10collective18CollectiveEpilogueINS19_23Sm100TmaWarpSpecializedILi1ELi1ELi32ELb0ELb0EEEJSF_NS5_IJNSP_ISE_SB_EES1E_EEEaSG_aSG_NS19_6fusion15FusionCallbacksIS1D_NS1G_17LinearCombinationIaiaiLNS_15FloatRoundStyleE2EEESF_S1F_JEEENS4_5SM1004TMEM4LOAD26SM100_TMEM_LOAD_16dp32b32xESW_S16_NS4_39AutoVectorizingCopyWithAssumedAlignmentILi128EEENS4_14SM90_TMA_STOREES16_S1R_S1R_EEEvvEEEEvNT_6ParamsE)
        /*0044*/ 	.word	0x00000000
.L_29:


//--------------------- .nv.compat                --------------------------
	.section	.nv.compat,"",@"SHT_CUDA_COMPAT_INFO"
	.align	4
        /*0000*/ 	.byte	0x02, 0x09, 0x01, 0x00, 0x02, 0x02, 0x03, 0x00, 0x02, 0x05, 0x06, 0x00, 0x03, 0x07, 0x01, 0x01
        /*0010*/ 	.byte	0x02, 0x03, 0x01, 0x00, 0x02, 0x06, 0x01, 0x00, 0x04, 0x0b, 0x08, 0x00, 0x01, 0x00, 0x00, 0x00
        /*0020*/ 	.byte	0x00, 0x00, 0x00, 0x00


//--------------------- .nv.info._ZN7cutlass13device_kernelINS_4gemm6kernel13GemmUniversalIN4cute5tupleIJiiiiEEENS1_10collective13CollectiveMmaINS1_35MainloopSm100TmaUmmaWarpSpecializedILi3ELi2ELi4ENS5_IJNS4_1CILi1EEESB_SB_EEEEENS5_IJNSA_ILi64EEESE_SE_EEEaNS5_IJlSB_lEEEaSG_NS4_8TiledMMAINS4_8MMA_AtomIJNS4_15SM100_MMA_S8_SSIaaiLi64ELi64ELNS4_4UMMA5MajorE0ELSL_0ELNSK_8SaturateE0EEEEEENS4_6LayoutISC_NS5_IJNSA_ILi0EEESQ_SQ_EEEEENS5_IJNS4_10UnderscoreEST_ST_EEEEENS4_13SM90_TMA_LOADENS4_14ComposedLayoutINS4_7SwizzleILi2ELi4ELi3EEENS4_18smem_ptr_flag_bitsILi8EEENSP_INS5_IJNSA_ILi8EEESE_EEENS5_IJSE_SB_EEEEEEEvNS4_8identityESW_S16_vS17_EENS_8epilogue10collective18CollectiveEpilogueINS19_23Sm100TmaWarpSpecializedILi1ELi1ELi32ELb0ELb0EEEJSF_NS5_IJNSP_ISE_SB_EES1E_EEEaSG_aSG_NS19_6fusion15FusionCallbacksIS1D_NS1G_17LinearCombinationIaiaiLNS_15FloatRoundStyleE2EEESF_S1F_JEEENS4_5SM1004TMEM4LOAD26SM100_TMEM_LOAD_16dp32b32xESW_S16_NS4_39AutoVectorizingCopyWithAssumedAlignmentILi128EEENS4_14SM90_TMA_STOREES16_S1R_S1R_EEEvvEEEEvNT_6ParamsE --------------------------
	.section	.nv.info._ZN7cutlass13device_kernelINS_4gemm6kernel13GemmUniversalIN4cute5tupleIJiiiiEEENS1_10collective13CollectiveMmaINS1_35MainloopSm100TmaUmmaWarpSpecializedILi3ELi2ELi4ENS5_IJNS4_1CILi1EEESB_SB_EEEEENS5_IJNSA_ILi64EEESE_SE_EEEaNS5_IJlSB_lEEEaSG_NS4_8TiledMMAINS4_8MMA_AtomIJNS4_15SM100_MMA_S8_SSIaaiLi64ELi64ELNS4_4UMMA5MajorE0ELSL_0ELNSK_8SaturateE0EEEEEENS4_6LayoutISC_NS5_IJNSA_ILi0EEESQ_SQ_EEEEENS5_IJNS4_10UnderscoreEST_ST_EEEEENS4_13SM90_TMA_LOADENS4_14ComposedLayoutINS4_7SwizzleILi2ELi4ELi3EEENS4_18smem_ptr_flag_bitsILi8EEENSP_INS5_IJNSA_ILi8EEESE_EEENS5_IJSE_SB_EEEEEEEvNS4_8identityESW_S16_vS17_EENS_8epilogue10collective18CollectiveEpilogueINS19_23Sm100TmaWarpSpecializedILi1ELi1ELi32ELb0ELb0EEEJSF_NS5_IJNSP_ISE_SB_EES1E_EEEaSG_aSG_NS19_6fusion15FusionCallbacksIS1D_NS1G_17LinearCombinationIaiaiLNS_15FloatRoundStyleE2EEESF_S1F_JEEENS4_5SM1004TMEM4LOAD26SM100_TMEM_LOAD_16dp32b32xESW_S16_NS4_39AutoVectorizingCopyWithAssumedAlignmentILi128EEENS4_14SM90_TMA_STOREES16_S1R_S1R_EEEvvEEEEvNT_6ParamsE,"",@"SHT_CUDA_INFO"
	.sectionflags	@""
	.align	4


	//----- nvinfo : EIATTR_CUDA_API_VERSION
	.align		4
        /*0000*/ 	.byte	0x04, 0x37
        /*0002*/ 	.short	(.L_31 - .L_30)
.L_30:
        /*0004*/ 	.word	0x00000082


	//----- nvinfo : EIATTR_KPARAM_INFO
	.align		4
.L_31:
        /*0008*/ 	.byte	0x04, 0x17
        /*000a*/ 	.short	(.L_33 - .L_32)
.L_32:
        /*000c*/ 	.word	0x00000000
        /*0010*/ 	.short	0x0000
        /*0012*/ 	.short	0x0000
        /*0014*/ 	.byte	0x00, 0xf0, 0x01, 0x20


	//----- nvinfo : EIATTR_AT_ENTRY_FRAGMENTS
	.align		4
.L_33:
        /*0018*/ 	.byte	0x04, 0x4f
        /*001a*/ 	.short	(.L_35 - .L_34)


	//   ....[0]....
.L_34:
        /*001c*/ 	.word	0x00000006


	//----- nvinfo : EIATTR_RESERVED_SMEM_USED
	.align		4
.L_35:
        /*0020*/ 	.byte	0x01, 0x41
	.zero		2


	//----- nvinfo : EIATTR_SPARSE_MMA_MASK
	.align		4
        /*0024*/ 	.byte	0x03, 0x50
        /*0026*/ 	.short	0x0000


	//----- nvinfo : EIATTR_TCGEN05_1CTA_USED
	.align		4
        /*0028*/ 	.byte	0x01, 0x51
	.zero		2


	//----- nvinfo : EIATTR_MAXREG_COUNT
	.align		4
        /*002c*/ 	.byte	0x03, 0x1b
        /*002e*/ 	.short	0x00ff


	//----- nvinfo : EIATTR_NUM_BARRIERS
	.align		4
        /*0030*/ 	.byte	0x02, 0x4c
        /*0032*/ 	.byte	0x07
	.zero		1


	//----- nvinfo : EIATTR_EXTERNS
	.align		4
        /*0034*/ 	.byte	0x04, 0x0f
        /*0036*/ 	.short	(.L_37 - .L_36)


	//   ....[0]....
	.align		4
.L_36:
        /*0038*/ 	.word	index@(__assertfail)


	//----- nvinfo : EIATTR_MERCURY_ISA_VERSION
	.align		4
.L_37:
        /*003c*/ 	.byte	0x03, 0x5f
        /*003e*/ 	.short	0x0101


	//----- nvinfo : EIATTR_INT_WARP_WIDE_INSTR_OFFSETS
	.align		4
        /*0040*/ 	.byte	0x04, 0x31
        /*0042*/ 	.short	(.L_39 - .L_38)


	//   ....[0]....
.L_38:
        /*0044*/ 	.word	0x00001d40


	//   ....[1]....
        /*0048*/ 	.word	0x00003680


	//   ....[2]....
        /*004c*/ 	.word	0x000036a0


	//   ....[3]....
        /*0050*/ 	.word	0x000036d0


	//   ....[4]....
        /*0054*/ 	.word	0x000040e0


	//   ....[5]....
        /*0058*/ 	.word	0x000041d0


	//----- nvinfo : EIATTR_COOP_GROUP_MASK_REGIDS
	.align		4
.L_39:
        /*005c*/ 	.byte	0x04, 0x29
        /*005e*/ 	.short	(.L_41 - .L_40)


	//   ....[0]....
.L_40:
        /*0060*/ 	.word	0xffffffff


	//   ....[1]....
        /*0064*/ 	.word	0xffffffff


	//   ....[2]....
        /*0068*/ 	.word	0xffffffff


	//   ....[3]....
        /*006c*/ 	.word	0xffffffff


	//   ....[4]....
        /*0070*/ 	.word	0xffffffff


	//   ....[5]....
        /*0074*/ 	.word	0xffffffff


	//   ....[6]....
        /*0078*/ 	.word	0xffffffff


	//   ....[7]....
        /*007c*/ 	.word	0xffffffff


	//   ....[8]....
        /*0080*/ 	.word	0xffffffff


	//   ....[9]....
        /*0084*/ 	.word	0xffffffff


	//   ....[10]....
        /*0088*/ 	.word	0xffffffff


	//   ....[11]....
        /*008c*/ 	.word	0xffffffff


	//   ....[12]....
        /*0090*/ 	.word	0xffffffff


	//----- nvinfo : EIATTR_COOP_GROUP_INSTR_OFFSETS
	.align		4
.L_41:
        /*0094*/ 	.byte	0x04, 0x28
        /*0096*/ 	.short	(.L_43 - .L_42)


	//   ....[0]....
.L_42:
        /*0098*/ 	.word	0x00000090


	//   ....[1]....
        /*009c*/ 	.word	0x000004d0


	//   ....[2]....
        /*00a0*/ 	.word	0x00000620


	//   ....[3]....
        /*00a4*/ 	.word	0x00000760


	//   ....[4]....
        /*00a8*/ 	.word	0x00000860


	//   ....[5]....
        /*00ac*/ 	.word	0x000009d0


	//   ....[6]....
        /*00b0*/ 	.word	0x00000b70


	//   ....[7]....
        /*00b4*/ 	.word	0x00001c20


	//   ....[8]....
        /*00b8*/ 	.word	0x00002970


	//   ....[9]....
        /*00bc*/ 	.word	0x00002b80


	//   ....[10]....
        /*00c0*/ 	.word	0x00002bb0


	//   ....[11]....
        /*00c4*/ 	.word	0x00003560


	//   ....[12]....
        /*00c8*/ 	.word	0x00003790


	//----- nvinfo : EIATTR_VRC_CTA_INIT_COUNT
	.align		4
.L_43:
        /*00cc*/ 	.byte	0x02, 0x4a
        /*00ce*/ 	.byte	0x80
	.zero		1


	//----- nvinfo : EIATTR_SYSCALL_OFFSETS
	.align		4
        /*00d0*/ 	.byte	0x04, 0x46
        /*00d2*/ 	.short	(.L_45 - .L_44)


	//   ....[0]....
.L_44:
        /*00d4*/ 	.word	0x00004bf0


	//   ....[1]....
        /*00d8*/ 	.word	0x00004d30


	//   ....[2]....
        /*00dc*/ 	.word	0x00005490


	//----- nvinfo : EIATTR_MBARRIER_INSTR_OFFSETS
	.align		4
.L_45:
        /*00e0*/ 	.byte	0x04, 0x39
        /*00e2*/ 	.short	(.L_47 - .L_46)


	//   ....[0]....
.L_46:
        /*00e4*/ 	.word	0x000005b0
        /*00e8*/ 	.word	0x000000ff
        /*00ec*/ 	.word	0x00000000
        /*00f0*/ 	.short	0x0100
        /*00f2*/ 	.byte	0x05
	.zero		1


	//   ....[1]....
        /*00f4*/ 	.word	0x000005c0
        /*00f8*/ 	.word	0x000000ff
        /*00fc*/ 	.word	0x00000018
        /*0100*/ 	.short	0x0100
        /*0102*/ 	.byte	0x05
	.zero		1


	//   ....[2]....
        /*0104*/ 	.word	0x000005d0
        /*0108*/ 	.word	0x000000ff
        /*010c*/ 	.word	0x00000008
        /*0110*/ 	.short	0x0100
        /*0112*/ 	.byte	0x05
	.zero		1


	//   ....[3]....
        /*0114*/ 	.word	0x000005e0
        /*0118*/ 	.word	0x000000ff
        /*011c*/ 	.word	0x00000020
        /*0120*/ 	.short	0x0100
        /*0122*/ 	.byte	0x05
	.zero		1


	//   ....[4]....
        /*0124*/ 	.word	0x000005f0
        /*0128*/ 	.word	0x000000ff
        /*012c*/ 	.word	0x00000010
        /*0130*/ 	.short	0x0100
        /*0132*/ 	.byte	0x05
	.zero		1


	//   ....[5]....
        /*0134*/ 	.word	0x00000600
        /*0138*/ 	.word	0x000000ff
        /*013c*/ 	.word	0x00000028
        /*0140*/ 	.short	0x0100
        /*0142*/ 	.byte	0x05
	.zero		1


	//   ....[6]....
        /*0144*/ 	.word	0x00000730
        /*0148*/ 	.word	0x000000ff
        /*014c*/ 	.word	0x00000030
        /*0150*/ 	.short	0x0100
        /*0152*/ 	.byte	0x06
	.zero		1


	//   ....[7]....
        /*0154*/ 	.word	0x00000740
        /*0158*/ 	.word	0x000000ff
        /*015c*/ 	.word	0x00000038
        /*0160*/ 	.short	0x0100
        /*0162*/ 	.byte	0x06
	.zero		1


	//   ....[8]....
        /*0164*/ 	.word	0x00000830
        /*0168*/ 	.word	0x000000ff
        /*016c*/ 	.word	0x00000040
        /*0170*/ 	.short	0x0100
        /*0172*/ 	.byte	0x05
	.zero		1


	//   ....[9]....
        /*0174*/ 	.word	0x00000840
        /*0178*/ 	.word	0x000000ff
        /*017c*/ 	.word	0x00000048
        /*0180*/ 	.short	0x0100
        /*0182*/ 	.byte	0x05
	.zero		1


	//   ....[10]....
        /*0184*/ 	.word	0x00000980
        /*0188*/ 	.word	0x000000ff
        /*018c*/ 	.word	0x00000050
        /*0190*/ 	.short	0x0100
        /*0192*/ 	.byte	0x05
	.zero		1


	//   ....[11]....
        /*0194*/ 	.word	0x00000990
        /*0198*/ 	.word	0x000000ff
        /*019c*/ 	.word	0x00000060
        /*01a0*/ 	.short	0x0100
        /*01a2*/ 	.byte	0x05
	.zero		1


	//   ....[12]....
        /*01a4*/ 	.word	0x000009a0
        /*01a8*/ 	.word	0x000000ff
        /*01ac*/ 	.word	0x00000058
        /*01b0*/ 	.short	0x0100
        /*01b2*/ 	.byte	0x05
	.zero		1


	//   ....[13]....
        /*01b4*/ 	.word	0x000009b0
        /*01b8*/ 	.word	0x000000ff
        /*01bc*/ 	.word	0x00000068
        /*01c0*/ 	.short	0x0100
        /*01c2*/ 	.byte	0x05
	.zero		1


	//   ....[14]....
        /*01c4*/ 	.word	0x00000ae0
        /*01c8*/ 	.word	0x000000ff
        /*01cc*/ 	.word	0x00000070
        /*01d0*/ 	.short	0x0100
        /*01d2*/ 	.byte	0x06
	.zero		1


	//   ....[15]....
        /*01d4*/ 	.word	0x00000af0
        /*01d8*/ 	.word	0x000000ff
        /*01dc*/ 	.word	0x00000090
        /*01e0*/ 	.short	0x0100
        /*01e2*/ 	.byte	0x06
	.zero		1


	//   ....[16]....
        /*01e4*/ 	.word	0x00000b00
        /*01e8*/ 	.word	0x000000ff
        /*01ec*/ 	.word	0x00000078
        /*01f0*/ 	.short	0x0100
        /*01f2*/ 	.byte	0x06
	.zero		1


	//   ....[17]....
        /*01f4*/ 	.word	0x00000b10
        /*01f8*/ 	.word	0x000000ff
        /*01fc*/ 	.word	0x00000098
        /*0200*/ 	.short	0x0100
        /*0202*/ 	.byte	0x06
	.zero		1


	//   ....[18]....
        /*0204*/ 	.word	0x00000b20
        /*0208*/ 	.word	0x000000ff
        /*020c*/ 	.word	0x00000080
        /*0210*/ 	.short	0x0100
        /*0212*/ 	.byte	0x06
	.zero		1


	//   ....[19]....
        /*0214*/ 	.word	0x00000b30
        /*0218*/ 	.word	0x000000ff
        /*021c*/ 	.word	0x000000a0
        /*0220*/ 	.short	0x0100
        /*0222*/ 	.byte	0x06
	.zero		1


	//   ....[20]....
        /*0224*/ 	.word	0x00000b40
        /*0228*/ 	.word	0x000000ff
        /*022c*/ 	.word	0x00000088
        /*0230*/ 	.short	0x0100
        /*0232*/ 	.byte	0x06
	.zero		1


	//   ....[21]....
        /*0234*/ 	.word	0x00000b50
        /*0238*/ 	.word	0x000000ff
        /*023c*/ 	.word	0x000000a8
        /*0240*/ 	.short	0x0100
        /*0242*/ 	.byte	0x06
	.zero		1


	//   ....[22]....
        /*0244*/ 	.word	0x00000c40
        /*0248*/ 	.word	0x000000ff
        /*024c*/ 	.word	0x000000b0
        /*0250*/ 	.short	0x0100
        /*0252*/ 	.byte	0x05
	.zero		1


	//   ....[23]....
        /*0254*/ 	.word	0x00000c50
        /*0258*/ 	.word	0x000000ff
        /*025c*/ 	.word	0x000000c0
        /*0260*/ 	.short	0x0100
        /*0262*/ 	.byte	0x05
	.zero		1


	//   ....[24]....
        /*0264*/ 	.word	0x00000c60
        /*0268*/ 	.word	0x000000ff
        /*026c*/ 	.word	0x000000b8
        /*0270*/ 	.short	0x0100
        /*0272*/ 	.byte	0x05
	.zero		1


	//   ....[25]....
        /*0274*/ 	.word	0x00000c70
        /*0278*/ 	.word	0x000000ff
        /*027c*/ 	.word	0x000000c8
        /*0280*/ 	.short	0x0100
        /*0282*/ 	.byte	0x05
	.zero		1


	//   ....[26]....
        /*0284*/ 	.word	0x00001540
        /*0288*/ 	.word	0x00000003
        /*028c*/ 	.word	0x000000c0
        /*0290*/ 	.short	0x010a
        /*0292*/ 	.byte	0xff
	.zero		1


	//   ....[27]....
        /*0294*/ 	.word	0x00001570
        /*0298*/ 	.word	0x00000003
        /*029c*/ 	.word	0x000000b0
        /*02a0*/ 	.short	0x0101
        /*02a2*/ 	.byte	0xff
	.zero		1


	//   ....[28]....
        /*02a4*/ 	.word	0x00001640
        /*02a8*/ 	.word	0x000000ff
        /*02ac*/ 	.word	0x00000018
        /*02b0*/ 	.short	0x010a
        /*02b2*/ 	.byte	0x08
	.zero		1


	//   ....[29]....
        /*02b4*/ 	.word	0x000016e0
        /*02b8*/ 	.word	0x000000ff
        /*02bc*/ 	.word	0x00000018
        /*02c0*/ 	.short	0x010a
        /*02c2*/ 	.byte	0x21
	.zero		1


	//   ....[30]....
        /*02c4*/ 	.word	0x00001840
        /*02c8*/ 	.word	0x000000ff
        /*02cc*/ 	.word	0x00000018
        /*02d0*/ 	.short	0x010a
        /*02d2*/ 	.byte	0x08
	.zero		1


	//   ....[31]....
        /*02d4*/ 	.word	0x00001930
        /*02d8*/ 	.word	0x000000ff
        /*02dc*/ 	.word	0x00000048
        /*02e0*/ 	.short	0x0101
        /*02e2*/ 	.byte	0x04
	.zero		1


	//   ....[32]....
        /*02e4*/ 	.word	0x00001950
        /*02e8*/ 	.word	0x000000ff
        /*02ec*/ 	.word	0x00000018
        /*02f0*/ 	.short	0x010a
        /*02f2*/ 	.byte	0x08
	.zero		1


	//   ....[33]....
        /*02f4*/ 	.word	0x000019d0
        /*02f8*/ 	.word	0x000000ff
        /*02fc*/ 	.word	0x00000018
        /*0300*/ 	.short	0x010a
        /*0302*/ 	.byte	0x11
	.zero		1


	//   ....[34]....
        /*0304*/ 	.word	0x00001b30
        /*0308*/ 	.word	0x000000ff
        /*030c*/ 	.word	0x00000018
        /*0310*/ 	.short	0x010a
        /*0312*/ 	.byte	0x08
	.zero		1


	//   ....[35]....
        /*0314*/ 	.word	0x00001c50
        /*0318*/ 	.word	0x00000002
        /*031c*/ 	.word	0x00000050
        /*0320*/ 	.short	0x010a
        /*0322*/ 	.byte	0xff
	.zero		1


	//   ....[36]....
        /*0324*/ 	.word	0x00001d10
        /*0328*/ 	.word	0x00000002
        /*032c*/ 	.word	0x00000000
        /*0330*/ 	.short	0x0101
        /*0332*/ 	.byte	0xff
	.zero		1


	//   ....[37]....
        /*0334*/ 	.word	0x00002270
        /*0338*/ 	.word	0x000000ff
        /*033c*/ 	.word	0x00000000
        /*0340*/ 	.short	0x010a
        /*0342*/ 	.byte	0x05
	.zero		1


	//   ....[38]....
        /*0344*/ 	.word	0x00002300
        /*0348*/ 	.word	0x000000ff
        /*034c*/ 	.word	0x00000000
        /*0350*/ 	.short	0x010a
        /*0352*/ 	.byte	0x05
	.zero		1


	//   ....[39]....
        /*0354*/ 	.word	0x000023a0
        /*0358*/ 	.word	0x00000000
        /*035c*/ 	.word	0x00000000
        /*0360*/ 	.short	0x010a
        /*0362*/ 	.byte	0xff
	.zero		1


	//   ....[40]....
        /*0364*/ 	.word	0x000024c0
        /*0368*/ 	.word	0x00000000
        /*036c*/ 	.word	0x000000b0
        /*0370*/ 	.short	0x010a
        /*0372*/ 	.byte	0xff
	.zero		1


	//   ....[41]....
        /*0374*/ 	.word	0x00002520
        /*0378*/ 	.word	0x00000004
        /*037c*/ 	.word	0x00000000
        /*0380*/ 	.short	0x0101
        /*0382*/ 	.byte	0xff
	.zero		1


	//   ....[42]....
        /*0384*/ 	.word	0x00002540
        /*0388*/ 	.word	0x000000ff
        /*038c*/ 	.word	0x00000060
        /*0390*/ 	.short	0x010a
        /*0392*/ 	.byte	0x05
	.zero		1


	//   ....[43]....
        /*0394*/ 	.word	0x00002660
        /*0398*/ 	.word	0x00000000
        /*039c*/ 	.word	0x00000050
        /*03a0*/ 	.short	0x010a
        /*03a2*/ 	.byte	0xff
	.zero		1


	//   ....[44]....
        /*03a4*/ 	.word	0x00002770
        /*03a8*/ 	.word	0x00000000
        /*03ac*/ 	.word	0x00000000
        /*03b0*/ 	.short	0x0101
        /*03b2*/ 	.byte	0xff
	.zero		1


	//   ....[45]....
        /*03b4*/ 	.word	0x00002800
        /*03b8*/ 	.word	0x000000ff
        /*03bc*/ 	.word	0x00000060
        /*03c0*/ 	.short	0x0106
        /*03c2*/ 	.byte	0x05
	.zero		1


	//   ....[46]....
        /*03c4*/ 	.word	0x00002820
        /*03c8*/ 	.word	0x000000ff
        /*03cc*/ 	.word	0x00000060
        /*03d0*/ 	.short	0x010a
        /*03d2*/ 	.byte	0x05
	.zero		1


	//   ....[47]....
        /*03d4*/ 	.word	0x000028b0
        /*03d8*/ 	.word	0x000000ff
        /*03dc*/ 	.word	0x00000060
        /*03e0*/ 	.short	0x0106
        /*03e2*/ 	.byte	0x04
	.zero		1


	//   ....[48]....
        /*03e4*/ 	.word	0x000028f0
        /*03e8*/ 	.word	0x00000000
        /*03ec*/ 	.word	0x00000060
        /*03f0*/ 	.short	0x010a
        /*03f2*/ 	.byte	0xff
	.zero		1


	//   ....[49]....
        /*03f4*/ 	.word	0x00002df0
        /*03f8*/ 	.word	0x00000000
        /*03fc*/ 	.word	0x00000050
        /*0400*/ 	.short	0x010a
        /*0402*/ 	.byte	0xff
	.zero		1


	//   ....[50]....
        /*0404*/ 	.word	0x00002ef0
        /*0408*/ 	.word	0x00000003
        /*040c*/ 	.word	0x00000000
        /*0410*/ 	.short	0x0101
        /*0412*/ 	.byte	0xff
	.zero		1


	//   ....[51]....
        /*0414*/ 	.word	0x00002f00
        /*0418*/ 	.word	0x000000ff
        /*041c*/ 	.word	0x00000000
        /*0420*/ 	.short	0x010a
        /*0422*/ 	.byte	0x04
	.zero		1


	//   ....[52]....
        /*0424*/ 	.word	0x00002f80
        /*0428*/ 	.word	0x000000ff
        /*042c*/ 	.word	0x00000090
        /*0430*/ 	.short	0x010a
        /*0432*/ 	.byte	0x08
	.zero		1


	//   ....[53]....
        /*0434*/ 	.word	0x00003060
        /*0438*/ 	.word	0x000000ff
        /*043c*/ 	.word	0x00000000
        /*0440*/ 	.short	0x010a
        /*0442*/ 	.byte	0x07
	.zero		1


	//   ....[54]....
        /*0444*/ 	.word	0x000031a0
        /*0448*/ 	.word	0x000000ff
        /*044c*/ 	.word	0x00000000
        /*0450*/ 	.short	0x010a
        /*0452*/ 	.byte	0x04
	.zero		1


	//   ....[55]....
        /*0454*/ 	.word	0x00003390
        /*0458*/ 	.word	0x000000ff
        /*045c*/ 	.word	0x00000000
        /*0460*/ 	.short	0x010a
        /*0462*/ 	.byte	0x05
	.zero		1


	//   ....[56]....
        /*0464*/ 	.word	0x00003420
        /*0468*/ 	.word	0x000000ff
        /*046c*/ 	.word	0x00000000
        /*0470*/ 	.short	0x010a
        /*0472*/ 	.byte	0x05
	.zero		1


	//   ....[57]....
        /*0474*/ 	.word	0x000034b0
        /*0478*/ 	.word	0x000000ff
        /*047c*/ 	.word	0x00000000
        /*0480*/ 	.short	0x010a
        /*0482*/ 	.byte	0x05
	.zero		1


	//   ....[58]....
        /*0484*/ 	.word	0x00003540
        /*0488*/ 	.word	0x000000ff
        /*048c*/ 	.word	0x00000000
        /*0490*/ 	.short	0x010a
        /*0492*/ 	.byte	0x07
	.zero		1


	//   ....[59]....
        /*0494*/ 	.word	0x00003980
        /*0498*/ 	.word	0x00000000
        /*049c*/ 	.word	0x00000050
        /*04a0*/ 	.short	0x010a
        /*04a2*/ 	.byte	0xff
	.zero		1


	//   ....[60]....
        /*04a4*/ 	.word	0x00003a70
        /*04a8*/ 	.word	0x00000000
        /*04ac*/ 	.word	0x00000000
        /*04b0*/ 	.short	0x0101
        /*04b2*/ 	.byte	0xff
	.zero		1


	//   ....[61]....
        /*04b4*/ 	.word	0x00003d90
        /*04b8*/ 	.word	0x000000ff
        /*04bc*/ 	.word	0x00000048
        /*04c0*/ 	.short	0x010a
        /*04c2*/ 	.byte	0x06
	.zero		1


	//   ....[62]....
        /*04c4*/ 	.word	0x00003f10
        /*04c8*/ 	.word	0x000000ff
        /*04cc*/ 	.word	0x00000038
        /*04d0*/ 	.short	0x010a
        /*04d2*/ 	.byte	0x06
	.zero		1


	//   ....[63]....
        /*04d4*/ 	.word	0x00004240
        /*04d8*/ 	.word	0x000000ff
        /*04dc*/ 	.word	0x00000030
        /*04e0*/ 	.short	0x010b
        /*04e2*/ 	.byte	0x06
	.zero		1


	//   ....[64]....
        /*04e4*/ 	.word	0x00004260
        /*04e8*/ 	.word	0x000000ff
        /*04ec*/ 	.word	0x00000000
        /*04f0*/ 	.short	0x0101
        /*04f2*/ 	.byte	0x25
	.zero		1


	//   ....[65]....
        /*04f4*/ 	.word	0x000042a0
        /*04f8*/ 	.word	0x00000000
        /*04fc*/ 	.word	0x00000038
        /*0500*/ 	.short	0x010a
        /*0502*/ 	.byte	0xff
	.zero		1


	//   ....[66]....
        /*0504*/ 	.word	0x00004600
        /*0508*/ 	.word	0x00000000
        /*050c*/ 	.word	0x00000050
        /*0510*/ 	.short	0x010a
        /*0512*/ 	.byte	0xff
	.zero		1


	//   ....[67]....
        /*0514*/ 	.word	0x00004710
        /*0518*/ 	.word	0x00000000
        /*051c*/ 	.word	0x00000000
        /*0520*/ 	.short	0x0101
        /*0522*/ 	.byte	0xff
	.zero		1


	//   ....[68]....
        /*0524*/ 	.word	0x000050c0
        /*0528*/ 	.word	0x000000ff
        /*052c*/ 	.word	0x00000030
        /*0530*/ 	.short	0x010a
        /*0532*/ 	.byte	0x2b
	.zero		1


	//   ....[69]....
        /*0534*/ 	.word	0x000050e0
        /*0538*/ 	.word	0x0000005c
        /*053c*/ 	.word	0x00000070
        /*0540*/ 	.short	0x010a
        /*0542*/ 	.byte	0xff
	.zero		1


	//   ....[70]....
        /*0544*/ 	.word	0x00005230
        /*0548*/ 	.word	0x000000ff
        /*054c*/ 	.word	0x00000030
        /*0550*/ 	.short	0x010a
        /*0552*/ 	.byte	0x2b
	.zero		1


	//   ....[71]....
        /*0554*/ 	.word	0x00005310
        /*0558*/ 	.word	0x000000ff
        /*055c*/ 	.word	0x00000000
        /*0560*/ 	.short	0x0101
        /*0562*/ 	.byte	0x04
	.zero		1


	//   ....[72]....
        /*0564*/ 	.word	0x00005370
        /*0568*/ 	.word	0x0000005c
        /*056c*/ 	.word	0x00000070
        /*0570*/ 	.short	0x010a
        /*0572*/ 	.byte	0xff
	.zero		1


	//   ....[73]....
        /*0574*/ 	.word	0x000056d0
        /*0578*/ 	.word	0x000000ff
        /*057c*/ 	.word	0x00000000
        /*0580*/ 	.short	0x0101
        /*0582*/ 	.byte	0x05
	.zero		1


	//   ....[74]....
        /*0584*/ 	.word	0x00006040
        /*0588*/ 	.word	0x00000003
        /*058c*/ 	.word	0x000000c0
        /*0590*/ 	.short	0x010a
        /*0592*/ 	.byte	0xff
	.zero		1


	//   ....[75]....
        /*0594*/ 	.word	0x000060a0
        /*0598*/ 	.word	0x00000002
        /*059c*/ 	.word	0x00000018
        /*05a0*/ 	.short	0x010a
        /*05a2*/ 	.byte	0xff
	.zero		1


	//   ....[76]....
        /*05a4*/ 	.word	0x00006100
        /*05a8*/ 	.word	0x00000002
        /*05ac*/ 	.word	0x00000018
        /*05b0*/ 	.short	0x010a
        /*05b2*/ 	.byte	0xff
	.zero		1


	//   ....[77]....
        /*05b4*/ 	.word	0x00006150
        /*05b8*/ 	.word	0x00000002
        /*05bc*/ 	.word	0x00000050
        /*05c0*/ 	.short	0x010a
        /*05c2*/ 	.byte	0xff
	.zero		1


	//   ....[78]....
        /*05c4*/ 	.word	0x000061b0
        /*05c8*/ 	.word	0x00000000
        /*05cc*/ 	.word	0x00000000
        /*05d0*/ 	.short	0x010a
        /*05d2*/ 	.byte	0xff
	.zero		1


	//   ....[79]....
        /*05d4*/ 	.word	0x00006210
        /*05d8*/ 	.word	0x00000000
        /*05dc*/ 	.word	0x00000000
        /*05e0*/ 	.short	0x010a
        /*05e2*/ 	.byte	0xff
	.zero		1


	//   ....[80]....
        /*05e4*/ 	.word	0x00006260
        /*05e8*/ 	.word	0x00000000
        /*05ec*/ 	.word	0x000000b0
        /*05f0*/ 	.short	0x010a
        /*05f2*/ 	.byte	0xff
	.zero		1


	//   ....[81]....
        /*05f4*/ 	.word	0x000062c0
        /*05f8*/ 	.word	0x00000000
        /*05fc*/ 	.word	0x00000060
        /*0600*/ 	.short	0x010a
        /*0602*/ 	.byte	0xff
	.zero		1


	//   ....[82]....
        /*0604*/ 	.word	0x00006310
        /*0608*/ 	.word	0x00000000
        /*060c*/ 	.word	0x00000050
        /*0610*/ 	.short	0x010a
        /*0612*/ 	.byte	0xff
	.zero		1


	//   ....[83]....
        /*0614*/ 	.word	0x00006370
        /*0618*/ 	.word	0x00000000
        /*061c*/ 	.word	0x00000060
        /*0620*/ 	.short	0x010a
        /*0622*/ 	.byte	0xff
	.zero		1


	//   ....[84]....
        /*0624*/ 	.word	0x000063c0
        /*0628*/ 	.word	0x00000000
        /*062c*/ 	.word	0x00000050
        /*0630*/ 	.short	0x010a
        /*0632*/ 	.byte	0xff
	.zero		1


	//   ....[85]....
        /*0634*/ 	.word	0x00006420
        /*0638*/ 	.word	0x00000003
        /*063c*/ 	.word	0x00000090
        /*0640*/ 	.short	0x010a
        /*0642*/ 	.byte	0xff
	.zero		1


	//   ....[86]....
        /*0644*/ 	.word	0x00006480
        /*0648*/ 	.word	0x00000000
        /*064c*/ 	.word	0x00000000
        /*0650*/ 	.short	0x010a
        /*0652*/ 	.byte	0xff
	.zero		1


	//   ....[87]....
        /*0654*/ 	.word	0x000064e0
        /*0658*/ 	.word	0x00000000
        /*065c*/ 	.word	0x00000000
        /*0660*/ 	.short	0x010a
        /*0662*/ 	.byte	0xff
	.zero		1


	//   ....[88]....
        /*0664*/ 	.word	0x00006540
        /*0668*/ 	.word	0x00000000
        /*066c*/ 	.word	0x00000000
        /*0670*/ 	.short	0x010a
        /*0672*/ 	.byte	0xff
	.zero		1


	//   ....[89]....
        /*0674*/ 	.word	0x000065a0
        /*0678*/ 	.word	0x00000000
        /*067c*/ 	.word	0x00000000
        /*0680*/ 	.short	0x010a
        /*0682*/ 	.byte	0xff
	.zero		1


	//   ....[90]....
        /*0684*/ 	.word	0x00006600
        /*0688*/ 	.word	0x00000000
        /*068c*/ 	.word	0x00000000
        /*0690*/ 	.short	0x010a
        /*0692*/ 	.byte	0xff
	.zero		1


	//   ....[91]....
        /*0694*/ 	.word	0x00006650
        /*0698*/ 	.word	0x00000000
        /*069c*/ 	.word	0x00000050
        /*06a0*/ 	.short	0x010a
        /*06a2*/ 	.byte	0xff
	.zero		1


	//   ....[92]....
        /*06a4*/ 	.word	0x000066b0
        /*06a8*/ 	.word	0x00000000
        /*06ac*/ 	.word	0x00000048
        /*06b0*/ 	.short	0x010a
        /*06b2*/ 	.byte	0xff
	.zero		1


	//   ....[93]....
        /*06b4*/ 	.word	0x00006710
        /*06b8*/ 	.word	0x00000003
        /*06bc*/ 	.word	0x00000038
        /*06c0*/ 	.short	0x010a
        /*06c2*/ 	.byte	0xff
	.zero		1


	//   ....[94]....
        /*06c4*/ 	.word	0x00006760
        /*06c8*/ 	.word	0x00000000
        /*06cc*/ 	.word	0x00000050
        /*06d0*/ 	.short	0x010a
        /*06d2*/ 	.byte	0xff
	.zero		1


	//   ....[95]....
        /*06d4*/ 	.word	0x000067c0
        /*06d8*/ 	.word	0x00000000
        /*06dc*/ 	.word	0x00000030
        /*06e0*/ 	.short	0x010a
        /*06e2*/ 	.byte	0xff
	.zero		1


	//   ....[96]....
        /*06e4*/ 	.word	0x00006810
        /*06e8*/ 	.word	0x0000005c
        /*06ec*/ 	.word	0x00000070
        /*06f0*/ 	.short	0x010a
        /*06f2*/ 	.byte	0xff
	.zero		1


	//----- nvinfo : EIATTR_NUM_MBARRIERS
	.align		4
.L_47:
        /*06f4*/ 	.byte	0x03, 0x38
        /*06f6*/ 	.short	0x001a


	//----- nvinfo : EIATTR_EXIT_INSTR_OFFSETS
	.align		4
        /*06f8*/ 	.byte	0x04, 0x1c
        /*06fa*/ 	.short	(.L_49 - .L_48)


	//   ....[0]....
.L_48:
        /*06fc*/ 	.word	0x000023d0


	//   ....[1]....
        /*0700*/ 	.word	0x000028c0


	//   ....[2]....
        /*0704*/ 	.word	0x00002920


	//   ....[3]....
        /*0708*/ 	.word	0x000037a0


	//   ....[4]....
        /*070c*/ 	.word	0x000042d0


	//   ....[5]....
        /*0710*/ 	.word	0x00004310


	//   ....[6]....
        /*0714*/ 	.word	0x00006030


	//----- nvinfo : EIATTR_MAX_THREADS
	.align		4
.L_49:
        /*0718*/ 	.byte	0x04, 0x05
        /*071a*/ 	.short	(.L_51 - .L_50)
.L_50:
        /*071c*/ 	.word	0x00000100
        /*0720*/ 	.word	0x00000001
        /*0724*/ 	.word	0x00000001


	//----- nvinfo : EIATTR_CRS_STACK_SIZE
	.align		4
.L_51:
        /*0728*/ 	.byte	0x04, 0x1e
        /*072a*/ 	.short	(.L_53 - .L_52)
.L_52:
        /*072c*/ 	.word	0x00000000


	//----- nvinfo : EIATTR_CBANK_PARAM_SIZE
	.align		4
.L_53:
        /*0730*/ 	.byte	0x03, 0x19
        /*0732*/ 	.short	0x0800


	//----- nvinfo : EIATTR_PARAM_CBANK
	.align		4
        /*0734*/ 	.byte	0x04, 0x0a
        /*0736*/ 	.short	(.L_55 - .L_54)
	.align		4
.L_54:
        /*0738*/ 	.word	index@(.nv.constant0._ZN7cutlass13device_kernelINS_4gemm6kernel13GemmUniversalIN4cute5tupleIJiiiiEEENS1_10collective13CollectiveMmaINS1_35MainloopSm100TmaUmmaWarpSpecializedILi3ELi2ELi4ENS5_IJNS4_1CILi1EEESB_SB_EEEEENS5_IJNSA_ILi64EEESE_SE_EEEaNS5_IJlSB_lEEEaSG_NS4_8TiledMMAINS4_8MMA_AtomIJNS4_15SM100_MMA_S8_SSIaaiLi64ELi64ELNS4_4UMMA5MajorE0ELSL_0ELNSK_8SaturateE0EEEEEENS4_6LayoutISC_NS5_IJNSA_ILi0EEESQ_SQ_EEEEENS5_IJNS4_10UnderscoreEST_ST_EEEEENS4_13SM90_TMA_LOADENS4_14ComposedLayoutINS4_7SwizzleILi2ELi4ELi3EEENS4_18smem_ptr_flag_bitsILi8EEENSP_INS5_IJNSA_ILi8EEESE_EEENS5_IJSE_SB_EEEEEEEvNS4_8identityESW_S16_vS17_EENS_8epilogue10collective18CollectiveEpilogueINS19_23Sm100TmaWarpSpecializedILi1ELi1ELi32ELb0ELb0EEEJSF_NS5_IJNSP_ISE_SB_EES1E_EEEaSG_aSG_NS19_6fusion15FusionCallbacksIS1D_NS1G_17LinearCombinationIaiaiLNS_15FloatRoundStyleE2EEESF_S1F_JEEENS4_5SM1004TMEM4LOAD26SM100_TMEM_LOAD_16dp32b32xESW_S16_NS4_39AutoVectorizingCopyWithAssumedAlignmentILi128EEENS4_14SM90_TMA_STOREES16_S1R_S1R_EEEvvEEEEvNT_6ParamsE)
        /*073c*/ 	.short	0x0380
        /*073e*/ 	.short	0x0800


	//----- nvinfo : EIATTR_SW_WAR
	.align		4
.L_55:
        /*0740*/ 	.byte	0x04, 0x36
        /*0742*/ 	.short	(.L_57 - .L_56)
.L_56:
        /*0744*/ 	.word	0x00000008
.L_57:


//--------------------- .nv.callgraph             --------------------------
	.section	.nv.callgraph,"",@"SHT_CUDA_CALLGRAPH"
	.align	4
	.sectionentsize	8
	.align		4
        /*0000*/ 	.word	0x00000000
	.align		4
        /*0004*/ 	.word	0xffffffff
	.align		4
        /*0008*/ 	.word	index@(_ZN7cutlass13device_kernelINS_4gemm6kernel13GemmUniversalIN4cute5tupleIJiiiiEEENS1_10collective13CollectiveMmaINS1_35MainloopSm100TmaUmmaWarpSpecializedILi3ELi2ELi4ENS5_IJNS4_1CILi1EEESB_SB_EEEEENS5_IJNSA_ILi64EEESE_SE_EEEaNS5_IJlSB_lEEEaSG_NS4_8TiledMMAINS4_8MMA_AtomIJNS4_15SM100_MMA_S8_SSIaaiLi64ELi64ELNS4_4UMMA5MajorE0ELSL_0ELNSK_8SaturateE0EEEEEENS4_6LayoutISC_NS5_IJNSA_ILi0EEESQ_SQ_EEEEENS5_IJNS4_10UnderscoreEST_ST_EEEEENS4_13SM90_TMA_LOADENS4_14ComposedLayoutINS4_7SwizzleILi2ELi4ELi3EEENS4_18smem_ptr_flag_bitsILi8EEENSP_INS5_IJNSA_ILi8EEESE_EEENS5_IJSE_SB_EEEEEEEvNS4_8identityESW_S16_vS17_EENS_8epilogue10collective18CollectiveEpilogueINS19_23Sm100TmaWarpSpecializedILi1ELi1ELi32ELb0ELb0EEEJSF_NS5_IJNSP_ISE_SB_EES1E_EEEaSG_aSG_NS19_6fusion15FusionCallbacksIS1D_NS1G_17LinearCombinationIaiaiLNS_15FloatRoundStyleE2EEESF_S1F_JEEENS4_5SM1004TMEM4LOAD26SM100_TMEM_LOAD_16dp32b32xESW_S16_NS4_39AutoVectorizingCopyWithAssumedAlignmentILi128EEENS4_14SM90_TMA_STOREES16_S1R_S1R_EEEvvEEEEvNT_6ParamsE)
	.align		4
        /*000c*/ 	.word	index@(__assertfail)
	.align		4
        /*0010*/ 	.word	0x00000000
	.align		4
        /*0014*/ 	.word	0xfffffffe
	.align		4
        /*0018*/ 	.word	0x00000000
	.align		4
        /*001c*/ 	.word	0xfffffffd
	.align		4
        /*0020*/ 	.word	0x00000000
	.align		4
        /*0024*/ 	.word	0xfffffffc


//--------------------- .nv.constant4             --------------------------
	.section	.nv.constant4,"a",@progbits
	.align	8
	.align		8
.nv.constant4:
        /*0000*/ 	.dword	__assertfail
	.align		8
        /*0008*/ 	.dword	__unnamed_1
	.align		8
        /*0010*/ 	.dword	__unnamed_2
	.align		8
        /*0018*/ 	.dword	_ZN39_INTERNAL_2d1da0af_4_k_cu_d99f9f4b_99384cuda3std3__45__cpo5beginE
	.align		8
        /*0020*/ 	.dword	_ZN39_INTERNAL_2d1da0af_4_k_cu_d99f9f4b_99384cuda3std3__45__cpo3endE
	.align		8
        /*0028*/ 	.dword	_ZN39_INTERNAL_2d1da0af_4_k_cu_d99f9f4b_99384cuda3std3__45__cpo6cbeginE
	.align		8
        /*0030*/ 	.dword	_ZN39_INTERNAL_2d1da0af_4_k_cu_d99f9f4b_99384cuda3std3__45__cpo4cendE
	.align		8
        /*0038*/ 	.dword	_ZN39_INTERNAL_2d1da0af_4_k_cu_d99f9f4b_99384cuda3std3__441_GLOBAL__N__2d1da0af_4_k_cu_d99f9f4b_99386ignoreE
	.align		8
        /*0040*/ 	.dword	_ZN39_INTERNAL_2d1da0af_4_k_cu_d99f9f4b_99384cuda3std3__419piecewise_constructE
	.align		8
        /*0048*/ 	.dword	_ZN39_INTERNAL_2d1da0af_4_k_cu_d99f9f4b_99384cuda3std3__48in_placeE
	.align		8
        /*0050*/ 	.dword	_ZN39_INTERNAL_2d1da0af_4_k_cu_d99f9f4b_99384cuda3std6ranges3__45__cpo4swapE
	.align		8
        /*0058*/ 	.dword	_ZN39_INTERNAL_2d1da0af_4_k_cu_d99f9f4b_99384cuda3std6ranges3__45__cpo9iter_moveE
	.align		8
        /*0060*/ 	.dword	_ZN39_INTERNAL_2d1da0af_4_k_cu_d99f9f4b_99384cute7productE
	.align		8
        /*0068*/ 	.dword	_ZN39_INTERNAL_2d1da0af_4_k_cu_d99f9f4b_99384cute1_E
	.align		8
        /*0070*/ 	.dword	$str$25
	.align		8
        /*0078*/ 	.dword	$str$26
	.align		8
        /*0080*/ 	.dword	$str$27
	.align		8
        /*0088*/ 	.dword	$str$28


//--------------------- .text._ZN7cutlass13device_kernelINS_4gemm6kernel13GemmUniversalIN4cute5tupleIJiiiiEEENS1_10collective13CollectiveMmaINS1_35MainloopSm100TmaUmmaWarpSpecializedILi3ELi2ELi4ENS5_IJNS4_1CILi1EEESB_SB_EEEEENS5_IJNSA_ILi64EEESE_SE_EEEaNS5_IJlSB_lEEEaSG_NS4_8TiledMMAINS4_8MMA_AtomIJNS4_15SM100_MMA_S8_SSIaaiLi64ELi64ELNS4_4UMMA5MajorE0ELSL_0ELNSK_8SaturateE0EEEEEENS4_6LayoutISC_NS5_IJNSA_ILi0EEESQ_SQ_EEEEENS5_IJNS4_10UnderscoreEST_ST_EEEEENS4_13SM90_TMA_LOADENS4_14ComposedLayoutINS4_7SwizzleILi2ELi4ELi3EEENS4_18smem_ptr_flag_bitsILi8EEENSP_INS5_IJNSA_ILi8EEESE_EEENS5_IJSE_SB_EEEEEEEvNS4_8identityESW_S16_vS17_EENS_8epilogue10collective18CollectiveEpilogueINS19_23Sm100TmaWarpSpecializedILi1ELi1ELi32ELb0ELb0EEEJSF_NS5_IJNSP_ISE_SB_EES1E_EEEaSG_aSG_NS19_6fusion15FusionCallbacksIS1D_NS1G_17LinearCombinationIaiaiLNS_15FloatRoundStyleE2EEESF_S1F_JEEENS4_5SM1004TMEM4LOAD26SM100_TMEM_LOAD_16dp32b32xESW_S16_NS4_39AutoVectorizingCopyWithAssumedAlignmentILi128EEENS4_14SM90_TMA_STOREES16_S1R_S1R_EEEvvEEEEvNT_6ParamsE --------------------------
	.section	.text._ZN7cutlass13device_kernelINS_4gemm6kernel13GemmUniversalIN4cute5tupleIJiiiiEEENS1_10collective13CollectiveMmaINS1_35MainloopSm100TmaUmmaWarpSpecializedILi3ELi2ELi4ENS5_IJNS4_1CILi1EEESB_SB_EEEEENS5_IJNSA_ILi64EEESE_SE_EEEaNS5_IJlSB_lEEEaSG_NS4_8TiledMMAINS4_8MMA_AtomIJNS4_15SM100_MMA_S8_SSIaaiLi64ELi64ELNS4_4UMMA5MajorE0ELSL_0ELNSK_8SaturateE0EEEEEENS4_6LayoutISC_NS5_IJNSA_ILi0EEESQ_SQ_EEEEENS5_IJNS4_10UnderscoreEST_ST_EEEEENS4_13SM90_TMA_LOADENS4_14ComposedLayoutINS4_7SwizzleILi2ELi4ELi3EEENS4_18smem_ptr_flag_bitsILi8EEENSP_INS5_IJNSA_ILi8EEESE_EEENS5_IJSE_SB_EEEEEEEvNS4_8identityESW_S16_vS17_EENS_8epilogue10collective18CollectiveEpilogueINS19_23Sm100TmaWarpSpecializedILi1ELi1ELi32ELb0ELb0EEEJSF_NS5_IJNSP_ISE_SB_EES1E_EEEaSG_aSG_NS19_6fusion15FusionCallbacksIS1D_NS1G_17LinearCombinationIaiaiLNS_15FloatRoundStyleE2EEESF_S1F_JEEENS4_5SM1004TMEM4LOAD26SM100_TMEM_LOAD_16dp32b32xESW_S16_NS4_39AutoVectorizingCopyWithAssumedAlignmentILi128EEENS4_14SM90_TMA_STOREES16_S1R_S1R_EEEvvEEEEvNT_6ParamsE,"ax",@progbits
	.align	128
.text._ZN7cutlass13device_kernelINS_4gemm6kernel13GemmUniversalIN4cute5tupleIJiiiiEEENS1_10collective13CollectiveMmaINS1_35MainloopSm100TmaUmmaWarpSpecializedILi3ELi2ELi4ENS5_IJNS4_1CILi1EEESB_SB_EEEEENS5_IJNSA_ILi64EEESE_SE_EEEaNS5_IJlSB_lEEEaSG_NS4_8TiledMMAINS4_8MMA_AtomIJNS4_15SM100_MMA_S8_SSIaaiLi64ELi64ELNS4_4UMMA5MajorE0ELSL_0ELNSK_8SaturateE0EEEEEENS4_6LayoutISC_NS5_IJNSA_ILi0EEESQ_SQ_EEEEENS5_IJNS4_10UnderscoreEST_ST_EEEEENS4_13SM90_TMA_LOADENS4_14ComposedLayoutINS4_7SwizzleILi2ELi4ELi3EEENS4_18smem_ptr_flag_bitsILi8EEENSP_INS5_IJNSA_ILi8EEESE_EEENS5_IJSE_SB_EEEEEEEvNS4_8identityESW_S16_vS17_EENS_8epilogue10collective18CollectiveEpilogueINS19_23Sm100TmaWarpSpecializedILi1ELi1ELi32ELb0ELb0EEEJSF_NS5_IJNSP_ISE_SB_EES1E_EEEaSG_aSG_NS19_6fusion15FusionCallbacksIS1D_NS1G_17LinearCombinationIaiaiLNS_15FloatRoundStyleE2EEESF_S1F_JEEENS4_5SM1004TMEM4LOAD26SM100_TMEM_LOAD_16dp32b32xESW_S16_NS4_39AutoVectorizingCopyWithAssumedAlignmentILi128EEENS4_14SM90_TMA_STOREES16_S1R_S1R_EEEvvEEEEvNT_6ParamsE:
        .type           _ZN7cutlass13device_kernelINS_4gemm6kernel13GemmUniversalIN4cute5tupleIJiiiiEEENS1_10collective13CollectiveMmaINS1_35MainloopSm100TmaUmmaWarpSpecializedILi3ELi2ELi4ENS5_IJNS4_1CILi1EEESB_SB_EEEEENS5_IJNSA_ILi64EEESE_SE_EEEaNS5_IJlSB_lEEEaSG_NS4_8TiledMMAINS4_8MMA_AtomIJNS4_15SM100_MMA_S8_SSIaaiLi64ELi64ELNS4_4UMMA5MajorE0ELSL_0ELNSK_8SaturateE0EEEEEENS4_6LayoutISC_NS5_IJNSA_ILi0EEESQ_SQ_EEEEENS5_IJNS4_10UnderscoreEST_ST_EEEEENS4_13SM90_TMA_LOADENS4_14ComposedLayoutINS4_7SwizzleILi2ELi4ELi3EEENS4_18smem_ptr_flag_bitsILi8EEENSP_INS5_IJNSA_ILi8EEESE_EEENS5_IJSE_SB_EEEEEEEvNS4_8identityESW_S16_vS17_EENS_8epilogue10collective18CollectiveEpilogueINS19_23Sm100TmaWarpSpecializedILi1ELi1ELi32ELb0ELb0EEEJSF_NS5_IJNSP_ISE_SB_EES1E_EEEaSG_aSG_NS19_6fusion15FusionCallbacksIS1D_NS1G_17LinearCombinationIaiaiLNS_15FloatRoundStyleE2EEESF_S1F_JEEENS4_5SM1004TMEM4LOAD26SM100_TMEM_LOAD_16dp32b32xESW_S16_NS4_39AutoVectorizingCopyWithAssumedAlignmentILi128EEENS4_14SM90_TMA_STOREES16_S1R_S1R_EEEvvEEEEvNT_6ParamsE,@function
        .size           _ZN7cutlass13device_kernelINS_4gemm6kernel13GemmUniversalIN4cute5tupleIJiiiiEEENS1_10collective13CollectiveMmaINS1_35MainloopSm100TmaUmmaWarpSpecializedILi3ELi2ELi4ENS5_IJNS4_1CILi1EEESB_SB_EEEEENS5_IJNSA_ILi64EEESE_SE_EEEaNS5_IJlSB_lEEEaSG_NS4_8TiledMMAINS4_8MMA_AtomIJNS4_15SM100_MMA_S8_SSIaaiLi64ELi64ELNS4_4UMMA5MajorE0ELSL_0ELNSK_8SaturateE0EEEEEENS4_6LayoutISC_NS5_IJNSA_ILi0EEESQ_SQ_EEEEENS5_IJNS4_10UnderscoreEST_ST_EEEEENS4_13SM90_TMA_LOADENS4_14ComposedLayoutINS4_7SwizzleILi2ELi4ELi3EEENS4_18smem_ptr_flag_bitsILi8EEENSP_INS5_IJNSA_ILi8EEESE_EEENS5_IJSE_SB_EEEEEEEvNS4_8identityESW_S16_vS17_EENS_8epilogue10collective18CollectiveEpilogueINS19_23Sm100TmaWarpSpecializedILi1ELi1ELi32ELb0ELb0EEEJSF_NS5_IJNSP_ISE_SB_EES1E_EEEaSG_aSG_NS19_6fusion15FusionCallbacksIS1D_NS1G_17LinearCombinationIaiaiLNS_15FloatRoundStyleE2EEESF_S1F_JEEENS4_5SM1004TMEM4LOAD26SM100_TMEM_LOAD_16dp32b32xESW_S16_NS4_39AutoVectorizingCopyWithAssumedAlignmentILi128EEENS4_14SM90_TMA_STOREES16_S1R_S1R_EEEvvEEEEvNT_6ParamsE,(.L_x_125 - _ZN7cutlass13device_kernelINS_4gemm6kernel13GemmUniversalIN4cute5tupleIJiiiiEEENS1_10collective13CollectiveMmaINS1_35MainloopSm100TmaUmmaWarpSpecializedILi3ELi2ELi4ENS5_IJNS4_1CILi1EEESB_SB_EEEEENS5_IJNSA_ILi64EEESE_SE_EEEaNS5_IJlSB_lEEEaSG_NS4_8TiledMMAINS4_8MMA_AtomIJNS4_15SM100_MMA_S8_SSIaaiLi64ELi64ELNS4_4UMMA5MajorE0ELSL_0ELNSK_8SaturateE0EEEEEENS4_6LayoutISC_NS5_IJNSA_ILi0EEESQ_SQ_EEEEENS5_IJNS4_10UnderscoreEST_ST_EEEEENS4_13SM90_TMA_LOADENS4_14ComposedLayoutINS4_7SwizzleILi2ELi4ELi3EEENS4_18smem_ptr_flag_bitsILi8EEENSP_INS5_IJNSA_ILi8EEESE_EEENS5_IJSE_SB_EEEEEEEvNS4_8identityESW_S16_vS17_EENS_8epilogue10collective18CollectiveEpilogueINS19_23Sm100TmaWarpSpecializedILi1ELi1ELi32ELb0ELb0EEEJSF_NS5_IJNSP_ISE_SB_EES1E_EEEaSG_aSG_NS19_6fusion15FusionCallbacksIS1D_NS1G_17LinearCombinationIaiaiLNS_15FloatRoundStyleE2EEESF_S1F_JEEENS4_5SM1004TMEM4LOAD26SM100_TMEM_LOAD_16dp32b32xESW_S16_NS4_39AutoVectorizingCopyWithAssumedAlignmentILi128EEENS4_14SM90_TMA_STOREES16_S1R_S1R_EEEvvEEEEvNT_6ParamsE)
        .other          _ZN7cutlass13device_kernelINS_4gemm6kernel13GemmUniversalIN4cute5tupleIJiiiiEEENS1_10collective13CollectiveMmaINS1_35MainloopSm100TmaUmmaWarpSpecializedILi3ELi2ELi4ENS5_IJNS4_1CILi1EEESB_SB_EEEEENS5_IJNSA_ILi64EEESE_SE_EEEaNS5_IJlSB_lEEEaSG_NS4_8TiledMMAINS4_8MMA_AtomIJNS4_15SM100_MMA_S8_SSIaaiLi64ELi64ELNS4_4UMMA5MajorE0ELSL_0ELNSK_8SaturateE0EEEEEENS4_6LayoutISC_NS5_IJNSA_ILi0EEESQ_SQ_EEEEENS5_IJNS4_10UnderscoreEST_ST_EEEEENS4_13SM90_TMA_LOADENS4_14ComposedLayoutINS4_7SwizzleILi2ELi4ELi3EEENS4_18smem_ptr_flag_bitsILi8EEENSP_INS5_IJNSA_ILi8EEESE_EEENS5_IJSE_SB_EEEEEEEvNS4_8identityESW_S16_vS17_EENS_8epilogue10collective18CollectiveEpilogueINS19_23Sm100TmaWarpSpecializedILi1ELi1ELi32ELb0ELb0EEEJSF_NS5_IJNSP_ISE_SB_EES1E_EEEaSG_aSG_NS19_6fusion15FusionCallbacksIS1D_NS1G_17LinearCombinationIaiaiLNS_15FloatRoundStyleE2EEESF_S1F_JEEENS4_5SM1004TMEM4LOAD26SM100_TMEM_LOAD_16dp32b32xESW_S16_NS4_39AutoVectorizingCopyWithAssumedAlignmentILi128EEENS4_14SM90_TMA_STOREES16_S1R_S1R_EEEvvEEEEvNT_6ParamsE,@"STO_CUDA_ENTRY STV_DEFAULT"
_ZN7cutlass13device_kernelINS_4gemm6kernel13GemmUniversalIN4cute5tupleIJiiiiEEENS1_10collective13CollectiveMmaINS1_35MainloopSm100TmaUmmaWarpSpecializedILi3ELi2ELi4ENS5_IJNS4_1CILi1EEESB_SB_EEEEENS5_IJNSA_ILi64EEESE_SE_EEEaNS5_IJlSB_lEEEaSG_NS4_8TiledMMAINS4_8MMA_AtomIJNS4_15SM100_MMA_S8_SSIaaiLi64ELi64ELNS4_4UMMA5MajorE0ELSL_0ELNSK_8SaturateE0EEEEEENS4_6LayoutISC_NS5_IJNSA_ILi0EEESQ_SQ_EEEEENS5_IJNS4_10UnderscoreEST_ST_EEEEENS4_13SM90_TMA_LOADENS4_14ComposedLayoutINS4_7SwizzleILi2ELi4ELi3EEENS4_18smem_ptr_flag_bitsILi8EEENSP_INS5_IJNSA_ILi8EEESE_EEENS5_IJSE_SB_EEEEEEEvNS4_8identityESW_S16_vS17_EENS_8epilogue10collective18CollectiveEpilogueINS19_23Sm100TmaWarpSpecializedILi1ELi1ELi32ELb0ELb0EEEJSF_NS5_IJNSP_ISE_SB_EES1E_EEEaSG_aSG_NS19_6fusion15FusionCallbacksIS1D_NS1G_17LinearCombinationIaiaiLNS_15FloatRoundStyleE2EEESF_S1F_JEEENS4_5SM1004TMEM4LOAD26SM100_TMEM_LOAD_16dp32b32xESW_S16_NS4_39AutoVectorizingCopyWithAssumedAlignmentILi128EEENS4_14SM90_TMA_STOREES16_S1R_S1R_EEEvvEEEEvNT_6ParamsE:
[----:B------:R-:W1:Y:S01]  /*0000*/  LDC R1, c[0x0][0x37c] ;  /* 0x0000df00ff017b82 */ /* 0x000e620000000800 */
[----:B------:R-:W2:Y:S01]  /*0010*/  S2R R103, SR_TID.X ;  /* 0x0000000000677919 */ /* 0x000ea20000002100 */
[----:B------:R-:W3:Y:S01]  /*0020*/  LDCU.64 UR4, c[0x0][0x890] ;  /* 0x00011200ff0477ac */ /* 0x000ee20008000a00 */
[----:B------:R-:W-:Y:S02]  /*0030*/  PRMT R98, RZ, 0x7610, R98 ;  /* 0x00007610ff627816 */ /* 0x000fe40000000062 */
[----:B------:R-:W-:Y:S01]  /*0040*/  ELECT P5, URZ, PT ;  /* 0x0000000000ff782f */ /* 0x000fe200038a0000 */
[----:B------:R-:W4:Y:S01]  /*0050*/  LDCU.64 UR40, c[0x0][0x358] ;  /* 0x00006b00ff2877ac */ /* 0x000f220008000a00 */
[----:B---3--:R-:W-:-:S04]  /*0060*/  UISETP.NE.U32.AND UP0, UPT, UR4, URZ, UPT ;  /* 0x000000ff0400728c */ /* 0x008fc8000bf05070 */
[----:B------:R-:W-:Y:S01]  /*0070*/  UISETP.NE.AND.EX UP0, UPT, UR5, URZ, UPT, UP0 ;  /* 0x000000ff0500728c */ /* 0x000fe2000bf05300 */
[----:B--2---:R-:W-:-:S05]  /*0080*/  SHF.R.U32.HI R106, RZ, 0x5, R103 ;  /* 0x00000005ff6a7819 */ /* 0x004fca0000011667 */
[----:B------:R-:W2:Y:S02]  /*0090*/  SHFL.IDX PT, R0, R106, RZ, 0x1f ;  /* 0x00001fff6a007589 */ /* 0x000ea400000e0000 */
[----:B--2---:R-:W-:Y:S01]  /*00a0*/  R2UR UR8, R0 ;  /* 0x00000000000872ca */ /* 0x004fe200000e0000 */
[----:B-1--4-:R-:W-:-:S14]  /*00b0*/  BRA.U UP0, `(.L_x_0) ;  /* 0x00000001002c7547 */ /* 0x012fdc000b800000 */
[----:B------:R-:W1:Y:S02]  /*00c0*/  LDCU.64 UR6, c[0x0][0x888] ;  /* 0x00011100ff0677ac */ /* 0x000e640008000a00 */
[----:B-1----:R-:W-:-:S04]  /*00d0*/  UISETP.NE.U32.AND UP0, UPT, UR6, URZ, UPT ;  /* 0x000000ff0600728c */ /* 0x002fc8000bf05070 */
[----:B------:R-:W-:-:S09]  /*00e0*/  UISETP.NE.AND.EX UP0, UPT, UR7, URZ, UPT, UP0 ;  /* 0x000000ff0700728c */ /* 0x000fd2000bf05300 */
[----:B------:R-:W-:Y:S05]  /*00f0*/  BRA.U !UP0, `(.L_x_1) ;  /* 0x0000000108107547 */ /* 0x000fea000b800000 */
[----:B------:R-:W1:Y:S02]  /*0100*/  LDC.64 R48, c[0x0][0x888] ;  /* 0x00022200ff307b82 */ /* 0x000e640000000a00 */
[----:B-1----:R1:W5:Y:S01]  /*0110*/  LDG.E R48, desc[UR40][R48.64] ;  /* 0x0000002830307981 */ /* 0x002362000c1e1900 */
[----:B------:R-:W-:Y:S01]  /*0120*/  HFMA2 R98, -RZ, RZ, 0, 5.9604644775390625e-08 ;  /* 0x00000001ff627431 */ /* 0x000fe200000001ff */
[----:B------:R-:W-:Y:S05]  /*0130*/  BRA `(.L_x_0) ;  /* 0x00000000000c7947 */ /* 0x000fea0003800000 */
.L_x_1:
[----:B------:R-:W1:Y:S01]  /*0140*/  LDCU UR6, c[0x0][0x880] ;  /* 0x00011000ff0677ac */ /* 0x000e620008000800 */
[----:B------:R-:W-:Y:S01]  /*0150*/  HFMA2 R98, -RZ, RZ, 0, 5.9604644775390625e-08 ;  /* 0x00000001ff627431 */ /* 0x000fe200000001ff */
[----:B-1----:R-:W-:-:S07]  /*0160*/  MOV R48, UR6 ;  /* 0x0000000600307c02 */ /* 0x002fce0008000f00 */
.L_x_0:
[----:B------:R-:W2:Y:S02]  /*0170*/  LDCU.64 UR6, c[0x0][0x8b0] ;  /* 0x00011600ff0677ac */ /* 0x000ea40008000a00 */
[----:B--2---:R-:W-:-:S04]  /*0180*/  UISETP.NE.U32.AND UP0, UPT, UR6, URZ, UPT ;  /* 0x000000ff0600728c */ /* 0x004fc8000bf05070 */
[----:B------:R-:W-:-:S09]  /*0190*/  UISETP.NE.AND.EX UP0, UPT, UR7, URZ, UPT, UP0 ;  /* 0x000000ff0700728c */ /* 0x000fd2000bf05300 */
[----:B------:R-:W-:Y:S05]  /*01a0*/  BRA.U UP0, `(.L_x_2) ;  /* 0x0000000100247547 */ /* 0x000fea000b800000 */
[----:B------:R-:W2:Y:S02]  /*01b0*/  LDCU.64 UR6, c[0x0][0x8a8] ;  /* 0x00011500ff0677ac */ /* 0x000ea40008000a00 */
[----:B--2---:R-:W-:-:S04]  /*01c0*/  UISETP.NE.U32.AND UP0, UPT, UR6, URZ, UPT ;  /* 0x000000ff0600728c */ /* 0x004fc8000bf05070 */
[----:B------:R-:W-:-:S09]  /*01d0*/  UISETP.NE.AND.EX UP0, UPT, UR7, URZ, UPT, UP0 ;  /* 0x000000ff0700728c */ /* 0x000fd2000bf05300 */
[----:B------:R-:W-:Y:S05]  /*01e0*/  BRA.U !UP0, `(.L_x_3) ;  /* 0x00000001080c7547 */ /* 0x000fea000b800000 */
[----:B------:R-:W2:Y:S02]  /*01f0*/  LDC.64 R2, c[0x0][0x8a8] ;  /* 0x00022a00ff027b82 */ /* 0x000ea40000000a00 */
[----:B--2---:R2:W5:Y:S01]  /*0200*/  LDG.E R47, desc[UR40][R2.64] ;  /* 0x00000028022f7981 */ /* 0x004562000c1e1900 */
[----:B------:R-:W-:Y:S05]  /*0210*/  BRA `(.L_x_2) ;  /* 0x0000000000087947 */ /* 0x000fea0003800000 */
.L_x_3:
[----:B------:R-:W2:Y:S02]  /*0220*/  LDCU UR6, c[0x0][0x8a0] ;  /* 0x00011400ff0677ac */ /* 0x000ea40008000800 */
[----:B--2---:R-:W-:Y:S02]  /*0230*/  MOV R47, UR6 ;  /* 0x00000006002f7c02 */ /* 0x004fe40008000f00 */
.L_x_2:
[----:B------:R-:W-:Y:S01]  /*0240*/  IMAD.U32 R0, RZ, RZ, UR8 ;  /* 0x00000008ff007e24 */ /* 0x000fe2000f8e00ff */
[----:B------:R-:W-:Y:S04]  /*0250*/  BSSY.RECONVERGENT B0, `(.L_x_4) ;  /* 0x000000c000007945 */ /* 0x000fe80003800200 */
[C---:B------:R-:W-:Y:S02]  /*0260*/  ISETP.NE.OR P1, PT, R0.reuse, 0x1, !P5 ;  /* 0x000000010000780c */ /* 0x040fe40006f25670 */
[----:B------:R-:W-:-:S11]  /*0270*/  ISETP.NE.OR P0, PT, R0, 0x3, !P5 ;  /* 0x000000030000780c */ /* 0x000fd60006f05670 */
[----:B------:R-:W-:Y:S05]  /*0280*/  @P1 BRA `(.L_x_5) ;  /* 0x0000000000201947 */ /* 0x000fea0003800000 */
[----:B------:R-:W3:Y:S02]  /*0290*/  LDCU.64 UR6, c[0x0][0x348] ;  /* 0x00006900ff0677ac */ /* 0x000ee40008000a00 */
[----:B---3--:R-:W-:Y:S02]  /*02a0*/  UIADD3 UR10, UP1, UPT, UR6, 0x80, URZ ;  /* 0x00000080060a7890 */ /* 0x008fe4000ff3e0ff */
[----:B------:R-:W-:Y:S02]  /*02b0*/  UIADD3 UR6, UP0, UPT, UR6, 0x180, URZ ;  /* 0x0000018006067890 */ /* 0x000fe4000ff1e0ff */
[----:B------:R-:W-:Y:S02]  /*02c0*/  UIADD3.X UR11, UPT, UPT, URZ, UR7, URZ, UP1, !UPT ;  /* 0x00000007ff0b7290 */ /* 0x000fe40008ffe4ff */
[----:B------:R-:W-:-:S07]  /*02d0*/  UIADD3.X UR7, UPT, UPT, URZ, UR7, URZ, UP0, !UPT ;  /* 0x00000007ff077290 */ /* 0x000fce00087fe4ff */
[----:B------:R3:W-:Y:S02]  /*02e0*/  UTMACCTL.PF [UR10] ;  /* 0x000000000a0079b9 */ /* 0x0007e40008040000 */
[----:B------:R3:W-:Y:S02]  /*02f0*/  UTMACCTL.PF [UR6] ;  /* 0x00000000060079b9 */ /* 0x0007e40008040000 */
[----:B---3--:R-:W-:Y:S01]  /*0300*/  NOP ;  /* 0x0000000000007918 */ /* 0x008fe20000000000 */
.L_x_5:
[----:B------:R-:W-:Y:S05]  /*0310*/  BSYNC.RECONVERGENT B0 ;  /* 0x0000000000007941 */ /* 0x000fea0003800200 */
.L_x_4:
[----:B------:R-:W-:Y:S04]  /*0320*/  BSSY.RECONVERGENT B0, `(.L_x_6) ;  /* 0x000000a000007945 */ /* 0x000fe80003800200 */
        /* <DEDUP_REMOVED lines=9> */
.L_x_7:
[----:B------:R-:W-:Y:S05]  /*03c0*/  BSYNC.RECONVERGENT B0 ;  /* 0x0000000000007941 */ /* 0x000fea0003800200 */
.L_x_6:
[----:B------:R-:W3:Y:S01]  /*03d0*/  LDCU.64 UR6, c[0x0][0x888] ;  /* 0x00011100ff0677ac */ /* 0x000ee20008000a00 */
[----:B------:R-:W-:Y:S02]  /*03e0*/  UISETP.EQ.U32.AND UP1, UPT, UR4, URZ, UPT ;  /* 0x000000ff0400728c */ /* 0x000fe4000bf22070 */
[----:B------:R-:W-:Y:S02]  /*03f0*/  UPLOP3.LUT UP2, UPT, UPT, UPT, UPT, 0x80, 0x8 ;  /* 0x000000000008789c */ /* 0x000fe40003f4f070 */
[----:B---3--:R-:W-:-:S04]  /*0400*/  UISETP.NE.U32.AND UP0, UPT, UR6, URZ, UPT ;  /* 0x000000ff0600728c */ /* 0x008fc8000bf05070 */
[----:B------:R-:W-:-:S04]  /*0410*/  UISETP.NE.AND.EX UP0, UPT, UR7, URZ, UPT, UP0 ;  /* 0x000000ff0700728c */ /* 0x000fc8000bf05300 */
[----:B------:R-:W-:-:S04]  /*0420*/  UISETP.EQ.OR.EX UP3, UPT, UR5, URZ, !UP0, UP1 ;  /* 0x000000ff0500728c */ /* 0x000fc8000c762710 */
[----:B------:R-:W-:-:S05]  /*0430*/  UP2UR UR44, UPR, URZ, 0x8 ;  /* 0x00000008ff2c7883 */ /* 0x000fca0008000000 */
[----:B------:R-:W-:Y:S07]  /*0440*/  BRA.U !UP3, `(.L_x_8) ;  /* 0x000000010b207547 */ /* 0x000fee000b800000 */
[----:B-----5:R-:W-:Y:S01]  /*0450*/  R2UR UR6, R48 ;  /* 0x00000000300672ca */ /* 0x020fe200000e0000 */
[----:B------:R-:W-:Y:S02]  /*0460*/  UISETP.NE.U32.AND UP2, UPT, UR4, URZ, UPT ;  /* 0x000000ff0400728c */ /* 0x000fe4000bf45070 */
[----:B------:R-:W-:Y:S02]  /*0470*/  USEL UR4, URZ, 0xffffffff, UP0 ;  /* 0xffffffffff047887 */ /* 0x000fe40008000000 */
[----:B------:R-:W-:-:S08]  /*0480*/  UISETP.NE.AND.EX UP2, UPT, UR5, URZ, UPT, UP2 ;  /* 0x000000ff0500728c */ /* 0x000fd0000bf45320 */
[----:B------:R-:W-:-:S04]  /*0490*/  UISETP.NE.AND UP1, UPT, UR6, URZ, UPT ;  /* 0x000000ff0600728c */ /* 0x000fc8000bf25270 */
[----:B------:R-:W-:-:S04]  /*04a0*/  @!UP2 USEL UR4, URZ, 0xffffffff, UP1 ;  /* 0xffffffffff04a887 */ /* 0x000fc80008800000 */
[----:B------:R-:W-:-:S04]  /*04b0*/  ULOP3.LUT UR4, UR4, 0x1, URZ, 0xc0, !UPT ;  /* 0x0000000104047892 */ /* 0x000fc8000f8ec0ff */
[----:B------:R-:W-:-:S11]  /*04c0*/  UISETP.NE.U32.AND UP2, UPT, UR4, 0x1, UPT ;  /* 0x000000010400788c */ /* 0x000fd6000bf45070 */
.L_x_8:
[----:B--2---:R-:W2:Y:S01]  /*04d0*/  SHFL.IDX PT, R2, R106, RZ, 0x1f ;  /* 0x00001fff6a027589 */ /* 0x004ea200000e0000 */
[----:B------:R-:W-:-:S04]  /*04e0*/  UISETP.NE.AND UP1, UPT, UR8, 0x2, UPT ;  /* 0x000000020800788c */ /* 0x000fc8000bf25270 */
[----:B------:R-:W-:Y:S01]  /*04f0*/  USEL UR13, URZ, 0x1, UP1 ;  /* 0x00000001ff0d7887 */ /* 0x000fe20008800000 */
[----:B--2---:R-:W-:-:S13]  /*0500*/  ISETP.NE.AND P0, PT, R2, RZ, PT ;  /* 0x000000ff0200720c */ /* 0x004fda0003f05270 */
[----:B------:R-:W-:Y:S05]  /*0510*/  @P0 BRA `(.L_x_9) ;  /* 0x0000000000400947 */ /* 0x000fea0003800000 */
[----:B------:R-:W2:Y:S01]  /*0520*/  S2UR UR5, SR_CgaCtaId ;  /* 0x00000000000579c3 */ /* 0x000ea20000008800 */
[----:B------:R-:W-:Y:S01]  /*0530*/  UMOV UR6, 0x400 ;  /* 0x0000040000067882 */ /* 0x000fe20000000000 */
[----:B------:R-:W-:Y:S01]  /*0540*/  UMOV UR4, 0x1 ;  /* 0x0000000100047882 */ /* 0x000fe20000000000 */
[----:B------:R-:W-:Y:S01]  /*0550*/  ELECT P0, URZ, PT ;  /* 0x0000000000ff782f */ /* 0x000fe20003800000 */
[----:B--2---:R-:W-:Y:S02]  /*0560*/  ULEA UR5, UR5, UR6, 0x18 ;  /* 0x0000000605057291 */ /* 0x004fe4000f8ec0ff */
[----:B------:R-:W-:-:S04]  /*0570*/  UIADD3 UR6, UPT, UPT, -UR4, 0x100000, URZ ;  /* 0x0010000004067890 */ /* 0x000fc8000fffe1ff */
[----:B------:R-:W-:Y:S02]  /*0580*/  USHF.L.U32 UR7, UR6, 0xb, URZ ;  /* 0x0000000b06077899 */ /* 0x000fe400080006ff */
[----:B------:R-:W-:Y:S01]  /*0590*/  USHF.L.U32 UR6, UR6, 0x1, URZ ;  /* 0x0000000106067899 */ /* 0x000fe200080006ff */
[----:B------:R-:W2:Y:S11]  /*05a0*/  FENCE.VIEW.ASYNC.S ;  /* 0x00000000000073c6 */ /* 0x000eb60000000000 */
[----:B--2---:R2:W3:Y:S01]  /*05b0*/  SYNCS.EXCH.64 URZ, [UR5], UR6 ;  /* 0x0000000605ff75b2 */ /* 0x0044e20008000100 */
[----:B------:R2:W4:Y:S01]  /*05c0*/  SYNCS.EXCH.64 URZ, [UR5+0x18], UR6 ;  /* 0x0000180605ff75b2 */ /* 0x0005220008000100 */
[----:B------:R2:W1:Y:S01]  /*05d0*/  SYNCS.EXCH.64 URZ, [UR5+0x8], UR6 ;  /* 0x0000080605ff75b2 */ /* 0x0004620008000100 */
[----:B------:R2:W1:Y:S01]  /*05e0*/  SYNCS.EXCH.64 URZ, [UR5+0x20], UR6 ;  /* 0x0000200605ff75b2 */ /* 0x0004620008000100 */
[----:B------:R2:W1:Y:S01]  /*05f0*/  SYNCS.EXCH.64 URZ, [UR5+0x10], UR6 ;  /* 0x0000100605ff75b2 */ /* 0x0004620008000100 */
[----:B------:R2:W1:Y:S01]  /*0600*/  SYNCS.EXCH.64 URZ, [UR5+0x28], UR6 ;  /* 0x0000280605ff75b2 */ /* 0x0004620008000100 */
[----:B------:R-:W-:Y:S01]  /*0610*/  NOP ;  /* 0x0000000000007918 */ /* 0x000fe20000000000 */
.L_x_9:
[----:B------:R-:W2:Y:S01]  /*0620*/  SHFL.IDX PT, R2, R106, RZ, 0x1f ;  /* 0x00001fff6a027589 */ /* 0x000ea200000e0000 */
[----:B------:R-:W-:Y:S01]  /*0630*/  NOP ;  /* 0x0000000000007918 */ /* 0x000fe20000000000 */
[----:B--2---:R-:W-:-:S13]  /*0640*/  ISETP.NE.AND P0, PT, R2, 0x1, PT ;  /* 0x000000010200780c */ /* 0x004fda0003f05270 */
[----:B------:R-:W-:Y:S05]  /*0650*/  @P0 BRA `(.L_x_10) ;  /* 0x0000000000400947 */ /* 0x000fea0003800000 */
[----:B------:R-:W2:Y:S01]  /*0660*/  S2UR UR6, SR_CgaCtaId ;  /* 0x00000000000679c3 */ /* 0x000ea20000008800 */
[----:B------:R-:W-:Y:S01]  /*0670*/  UMOV UR7, 0x400 ;  /* 0x0000040000077882 */ /* 0x000fe20000000000 */
[----:B------:R-:W-:Y:S01]  /*0680*/  UMOV UR5, 0x20 ;  /* 0x0000002000057882 */ /* 0x000fe20000000000 */
[----:B------:R-:W-:Y:S01]  /*0690*/  UMOV UR4, 0x80 ;  /* 0x0000008000047882 */ /* 0x000fe20000000000 */
[----:B------:R-:W-:-:S04]  /*06a0*/  UIADD3 UR10, UPT, UPT, -UR5, 0x100000, URZ ;  /* 0x00100000050a7890 */ /* 0x000fc8000fffe1ff */
[----:B------:R-:W-:Y:S02]  /*06b0*/  USHF.L.U32 UR11, UR10, 0xb, URZ ;  /* 0x0000000b0a0b7899 */ /* 0x000fe400080006ff */
[----:B------:R-:W-:Y:S02]  /*06c0*/  USHF.L.U32 UR10, UR10, 0x1, URZ ;  /* 0x000000010a0a7899 */ /* 0x000fe400080006ff */
[----:B------:R-:W-:-:S04]  /*06d0*/  UIADD3 UR4, UPT, UPT, -UR4, 0x100000, URZ ;  /* 0x0010000004047890 */ /* 0x000fc8000fffe1ff */
[----:B------:R-:W-:Y:S02]  /*06e0*/  USHF.L.U32 UR5, UR4, 0xb, URZ ;  /* 0x0000000b04057899 */ /* 0x000fe400080006ff */
[----:B------:R-:W-:Y:S01]  /*06f0*/  USHF.L.U32 UR4, UR4, 0x1, URZ ;  /* 0x0000000104047899 */ /* 0x000fe200080006ff */
[----:B------:R-:W-:Y:S01]  /*0700*/  ELECT P0, URZ, PT ;  /* 0x0000000000ff782f */ /* 0x000fe20003800000 */
[----:B--2---:R-:W-:Y:S01]  /*0710*/  ULEA UR6, UR6, UR7, 0x18 ;  /* 0x0000000706067291 */ /* 0x004fe2000f8ec0ff */
[----:B------:R-:W2:Y:S11]  /*0720*/  FENCE.VIEW.ASYNC.S ;  /* 0x00000000000073c6 */ /* 0x000eb60000000000 */
[----:B--2---:R2:W1:Y:S01]  /*0730*/  SYNCS.EXCH.64 URZ, [UR6+0x30], UR10 ;  /* 0x0000300a06ff75b2 */ /* 0x0044620008000100 */
[----:B------:R2:W1:Y:S01]  /*0740*/  SYNCS.EXCH.64 URZ, [UR6+0x38], UR4 ;  /* 0x0000380406ff75b2 */ /* 0x0004620008000100 */
[----:B------:R-:W-:Y:S01]  /*0750*/  NOP ;  /* 0x0000000000007918 */ /* 0x000fe20000000000 */
.L_x_10:
[----:B------:R-:W3:Y:S01]  /*0760*/  SHFL.IDX PT, R2, R106, RZ, 0x1f ;  /* 0x00001fff6a027589 */ /* 0x000ee200000e0000 */
[----:B------:R-:W-:Y:S01]  /*0770*/  NOP ;  /* 0x0000000000007918 */ /* 0x000fe20000000000 */
[----:B---3--:R-:W-:-:S13]  /*0780*/  ISETP.NE.AND P0, PT, R2, 0x3, PT ;  /* 0x000000030200780c */ /* 0x008fda0003f05270 */
[----:B------:R-:W-:Y:S05]  /*0790*/  @P0 BRA `(.L_x_11) ;  /* 0x0000000000300947 */ /* 0x000fea0003800000 */
[----:B--2---:R-:W2:Y:S01]  /*07a0*/  S2UR UR5, SR_CgaCtaId ;  /* 0x00000000000579c3 */ /* 0x004ea20000008800 */
        /* <DEDUP_REMOVED lines=8> */
[----:B--2---:R3:W2:Y:S01]  /*0830*/  SYNCS.EXCH.64 URZ, [UR5+0x40], UR6 ;  /* 0x0000400605ff75b2 */ /* 0x0046a20008000100 */
[----:B------:R3:W1:Y:S02]  /*0840*/  SYNCS.EXCH.64 URZ, [UR5+0x48], UR6 ;  /* 0x0000480605ff75b2 */ /* 0x0006640008000100 */
[----:B---3--:R-:W-:Y:S01]  /*0850*/  NOP ;  /* 0x0000000000007918 */ /* 0x008fe20000000000 */
.L_x_11:
[----:B------:R-:W3:Y:S01]  /*0860*/  SHFL.IDX PT, R2, R106, RZ, 0x1f ;  /* 0x00001fff6a027589 */ /* 0x000ee200000e0000 */
[----:B------:R-:W-:Y:S01]  /*0870*/  NOP ;  /* 0x0000000000007918 */ /* 0x000fe20000000000 */
[----:B---3--:R-:W-:-:S13]  /*0880*/  ISETP.NE.AND P0, PT, R2, 0x4, PT ;  /* 0x000000040200780c */ /* 0x008fda0003f05270 */
[----:B------:R-:W-:Y:S05]  /*0890*/  @P0 BRA `(.L_x_12) ;  /* 0x00000000004c0947 */ /* 0x000fea0003800000 */
[----:B--2---:R-:W2:Y:S01]  /*08a0*/  S2UR UR5, SR_CgaCtaId ;  /* 0x00000000000579c3 */ /* 0x004ea20000008800 */
[----:B------:R-:W-:Y:S01]  /*08b0*/  UMOV UR7, 0x100 ;  /* 0x0000010000077882 */ /* 0x000fe20000000000 */
[----:B------:R-:W-:Y:S01]  /*08c0*/  UMOV UR6, 0x400 ;  /* 0x0000040000067882 */ /* 0x000fe20000000000 */
[----:B------:R-:W-:Y:S01]  /*08d0*/  USEL UR7, UR7, 0xe0, UP2 ;  /* 0x000000e007077887 */ /* 0x000fe20009000000 */
[----:B------:R-:W-:Y:S01]  /*08e0*/  UMOV UR4, 0x1 ;  /* 0x0000000100047882 */ /* 0x000fe20000000000 */
[----:B------:R-:W-:Y:S01]  /*08f0*/  ELECT P0, URZ, PT ;  /* 0x0000000000ff782f */ /* 0x000fe20003800000 */
[----:B------:R-:W-:-:S04]  /*0900*/  UIADD3 UR10, UPT, UPT, -UR4, 0x100000, URZ ;  /* 0x00100000040a7890 */ /* 0x000fc8000fffe1ff */
[----:B------:R-:W-:Y:S02]  /*0910*/  USHF.L.U32 UR11, UR10, 0xb, URZ ;  /* 0x0000000b0a0b7899 */ /* 0x000fe400080006ff */
[----:B------:R-:W-:Y:S02]  /*0920*/  USHF.L.U32 UR10, UR10, 0x1, URZ ;  /* 0x000000010a0a7899 */ /* 0x000fe400080006ff */
[----:B--2---:R-:W-:Y:S02]  /*0930*/  ULEA UR5, UR5, UR6, 0x18 ;  /* 0x0000000605057291 */ /* 0x004fe4000f8ec0ff */
[----:B------:R-:W-:-:S04]  /*0940*/  UIADD3 UR6, UPT, UPT, -UR7, 0x100000, URZ ;  /* 0x0010000007067890 */ /* 0x000fc8000fffe1ff */
[----:B------:R-:W-:Y:S02]  /*0950*/  USHF.L.U32 UR7, UR6, 0xb, URZ ;  /* 0x0000000b06077899 */ /* 0x000fe400080006ff */
[----:B------:R-:W-:Y:S01]  /*0960*/  USHF.L.U32 UR6, UR6, 0x1, URZ ;  /* 0x0000000106067899 */ /* 0x000fe200080006ff */
[----:B------:R-:W2:Y:S03]  /*0970*/  FENCE.VIEW.ASYNC.S ;  /* 0x00000000000073c6 */ /* 0x000ea60000000000 */
[----:B--2---:R3:W2:Y:S08]  /*0980*/  SYNCS.EXCH.64 URZ, [UR5+0x50], UR10 ;  /* 0x0000500a05ff75b2 */ /* 0x0046b00008000100 */
[----:B------:R3:W1:Y:S01]  /*0990*/  SYNCS.EXCH.64 URZ, [UR5+0x60], UR6 ;  /* 0x0000600605ff75b2 */ /* 0x0006620008000100 */
[----:B------:R3:W1:Y:S01]  /*09a0*/  SYNCS.EXCH.64 URZ, [UR5+0x58], UR10 ;  /* 0x0000580a05ff75b2 */ /* 0x0006620008000100 */
[----:B------:R3:W1:Y:S02]  /*09b0*/  SYNCS.EXCH.64 URZ, [UR5+0x68], UR6 ;  /* 0x0000680605ff75b2 */ /* 0x0006640008000100 */
[----:B---3--:R-:W-:Y:S01]  /*09c0*/  NOP ;  /* 0x0000000000007918 */ /* 0x008fe20000000000 */
.L_x_12:
[----:B------:R-:W3:Y:S01]  /*09d0*/  SHFL.IDX PT, R2, R106, RZ, 0x1f ;  /* 0x00001fff6a027589 */ /* 0x000ee200000e0000 */
[----:B------:R-:W-:Y:S01]  /*09e0*/  NOP ;  /* 0x0000000000007918 */ /* 0x000fe20000000000 */
[----:B---3--:R-:W-:-:S13]  /*09f0*/  ISETP.NE.AND P0, PT, R2, 0x5, PT ;  /* 0x000000050200780c */ /* 0x008fda0003f05270 */
[----:B------:R-:W-:Y:S05]  /*0a00*/  @P0 BRA `(.L_x_13) ;  /* 0x0000000000580947 */ /* 0x000fea0003800000 */
[----:B--2---:R-:W2:Y:S01]  /*0a10*/  S2UR UR6, SR_CgaCtaId ;  /* 0x00000000000679c3 */ /* 0x004ea20000008800 */
        /* <DEDUP_REMOVED lines=12> */
[----:B--2---:R3:W2:Y:S01]  /*0ae0*/  SYNCS.EXCH.64 URZ, [UR6+0x70], UR10 ;  /* 0x0000700a06ff75b2 */ /* 0x0046a20008000100 */
[----:B------:R3:W1:Y:S01]  /*0af0*/  SYNCS.EXCH.64 URZ, [UR6+0x90], UR4 ;  /* 0x0000900406ff75b2 */ /* 0x0006620008000100 */
[----:B------:R3:W1:Y:S01]  /*0b00*/  SYNCS.EXCH.64 URZ, [UR6+0x78], UR10 ;  /* 0x0000780a06ff75b2 */ /* 0x0006620008000100 */
[----:B------:R3:W1:Y:S01]  /*0b10*/  SYNCS.EXCH.64 URZ, [UR6+0x98], UR4 ;  /* 0x0000980406ff75b2 */ /* 0x0006620008000100 */
[----:B------:R3:W1:Y:S01]  /*0b20*/  SYNCS.EXCH.64 URZ, [UR6+0x80], UR10 ;  /* 0x0000800a06ff75b2 */ /* 0x0006620008000100 */
[----:B------:R3:W1:Y:S01]  /*0b30*/  SYNCS.EXCH.64 URZ, [UR6+0xa0], UR4 ;  /* 0x0000a00406ff75b2 */ /* 0x0006620008000100 */
[----:B------:R3:W1:Y:S01]  /*0b40*/  SYNCS.EXCH.64 URZ, [UR6+0x88], UR10 ;  /* 0x0000880a06ff75b2 */ /* 0x0006620008000100 */
[----:B------:R3:W1:Y:S02]  /*0b50*/  SYNCS.EXCH.64 URZ, [UR6+0xa8], UR4 ;  /* 0x0000a80406ff75b2 */ /* 0x0006640008000100 */
[----:B---3--:R-:W-:Y:S01]  /*0b60*/  NOP ;  /* 0x0000000000007918 */ /* 0x008fe20000000000 */
.L_x_13:
        /* <DEDUP_REMOVED lines=14> */
[----:B------:R3:W1:Y:S01]  /*0c50*/  SYNCS.EXCH.64 URZ, [UR5+0xc0], UR6 ;  /* 0x0000c00605ff75b2 */ /* 0x0006620008000100 */
[----:B------:R3:W1:Y:S01]  /*0c60*/  SYNCS.EXCH.64 URZ, [UR5+0xb8], UR6 ;  /* 0x0000b80605ff75b2 */ /* 0x0006620008000100 */
[----:B------:R3:W1:Y:S02]  /*0c70*/  SYNCS.EXCH.64 URZ, [UR5+0xc8], UR6 ;  /* 0x0000c80605ff75b2 */ /* 0x0006640008000100 */
[----:B---3--:R-:W-:Y:S01]  /*0c80*/  NOP ;  /* 0x0000000000007918 */ /* 0x008fe20000000000 */
.L_x_14:
[----:B--2---:R-:W2:Y:S01]  /*0c90*/  S2UR UR5, SR_CTAID.X ;  /* 0x00000000000579c3 */ /* 0x004ea20000002500 */
[----:B------:R-:W-:-:S05]  /*0ca0*/  CS2R.32 R99, SR_CgaSize ;  /* 0x0000000000637805 */ /* 0x000fca0000008a00 */
[----:B------:R-:W-:-:S05]  /*0cb0*/  IMAD R99, R99, -0xa0, RZ ;  /* 0xffffff6063637824 */ /* 0x000fca00078e02ff */
[----:B------:R-:W-:-:S14]  /*0cc0*/  R2UR UR7, R99 ;  /* 0x00000000630772ca */ /* 0x000fdc00000e0000 */
[----:B------:R-:W3:Y:S01]  /*0cd0*/  LDCU UR7, c[0x0][UR7+0x2b0] ;  /* 0x00005600070777ac */ /* 0x000ee20008000800 */
[----:B------:R-:W-:Y:S01]  /*0ce0*/  NOP ;  /* 0x0000000000007918 */ /* 0x000fe20000000000 */
[----:B------:R-:W-:-:S05]  /*0cf0*/  CS2R.32 R99, SR_CgaSize ;  /* 0x0000000000637805 */ /* 0x000fca0000008a00 */
[----:B------:R-:W-:-:S05]  /*0d00*/  IMAD R99, R99, -0xa0, RZ ;  /* 0xffffff6063637824 */ /* 0x000fca00078e02ff */
[----:B------:R-:W-:-:S14]  /*0d10*/  R2UR UR6, R99 ;  /* 0x00000000630672ca */ /* 0x000fdc00000e0000 */
[----:B------:R-:W4:Y:S01]  /*0d20*/  LDCU UR6, c[0x0][UR6+0x2b4] ;  /* 0x00005680060677ac */ /* 0x000f220008000800 */
[----:B------:R-:W1:Y:S08]  /*0d30*/  S2UR UR4, SR_CTAID.Y ;  /* 0x00000000000479c3 */ /* 0x000e700000002600 */
[----:B------:R-:W4:Y:S01]  /*0d40*/  LDC R9, c[0x0][0xb24] ;  /* 0x0002c900ff097b82 */ /* 0x000f220000000800 */
[----:B--2---:R-:W-:-:S02]  /*0d50*/  I2FP.F32.U32 R5, UR5 ;  /* 0x0000000500057c45 */ /* 0x004fc40008201000 */
[----:B------:R-:W-:-:S05]  /*0d60*/  CS2R.32 R3, SR_CgaSize ;  /* 0x0000000000037805 */ /* 0x000fca0000008a00 */
[----:B------:R-:W-:-:S06]  /*0d70*/  IMAD R3, R3, -0xa0, RZ ;  /* 0xffffff6003037824 */ /* 0x000fcc00078e02ff */
[----:B------:R-:W2:Y:S01]  /*0d80*/  LDC R3, c[0x0][R3+0x2a0] ;  /* 0x0000a80003037b82 */ /* 0x000ea20000000800 */
[----:B------:R-:W-:Y:S01]  /*0d90*/  MOV R99, UR5 ;  /* 0x0000000500637c02 */ /* 0x000fe20008000f00 */
[----:B---3--:R-:W-:Y:S01]  /*0da0*/  FMUL R5, R5, UR7 ;  /* 0x0000000705057c20 */ /* 0x008fe20008400000 */
[----:B-1----:R-:W-:Y:S02]  /*0db0*/  I2FP.F32.U32 R4, UR4 ;  /* 0x0000000400047c45 */ /* 0x002fe40008201000 */
[----:B------:R-:W-:-:S05]  /*0dc0*/  CS2R.32 R2, SR_CgaSize ;  /* 0x0000000000027805 */ /* 0x000fca0000008a00 */
[----:B------:R-:W-:-:S06]  /*0dd0*/  IMAD R2, R2, -0xa0, RZ ;  /* 0xffffff6002027824 */ /* 0x000fcc00078e02ff */
[----:B------:R-:W1:Y:S01]  /*0de0*/  LDC R2, c[0x0][R2+0x2a4] ;  /* 0x0000a90002027b82 */ /* 0x000e620000000800 */
[----:B------:R-:W3:Y:S01]  /*0df0*/  F2I.U32.TRUNC.NTZ R96, R5 ;  /* 0x0000000500607305 */ /* 0x000ee2000020f000 */
[----:B------:R-:W-:Y:S01]  /*0e00*/  MOV R97, UR4 ;  /* 0x0000000400617c02 */ /* 0x000fe20008000f00 */
[----:B----4-:R-:W-:-:S05]  /*0e10*/  FMUL R4, R4, UR6 ;  /* 0x0000000604047c20 */ /* 0x010fca0008400000 */
[----:B------:R-:W-:Y:S01]  /*0e20*/  BAR.SYNC.DEFER_BLOCKING 0x0 ;  /* 0x0000000000007b1d */ /* 0x000fe20000010000 */
[----:B------:R-:W-:-:S05]  /*0e30*/  ISETP.GE.AND P0, PT, R9, 0x1, PT ;  /* 0x000000010900780c */ /* 0x000fca0003f06270 */
[----:B------:R-:W4:Y:S02]  /*0e40*/  F2I.U32.TRUNC.NTZ R81, R4 ;  /* 0x0000000400517305 */ /* 0x000f24000020f000 */
[----:B------:R-:W1:Y:S01]  /*0e50*/  S2UR UR36, SR_CTAID.Z ;  /* 0x00000000002479c3 */ /* 0x000e620000002700 */
[----:B---3--:R-:W-:-:S05]  /*0e60*/  IADD3 R96, PT, PT, -R96, RZ, RZ ;  /* 0x000000ff60607210 */ /* 0x008fca0007ffe1ff */
[----:B--2---:R-:W-:Y:S01]  /*0e70*/  IMAD R96, R3, R96, UR5 ;  /* 0x0000000503607e24 */ /* 0x004fe2000f8e0260 */
[----:B----4-:R-:W-:-:S05]  /*0e80*/  IADD3 R81, PT, PT, -R81, RZ, RZ ;  /* 0x000000ff51517210 */ /* 0x010fca0007ffe1ff */
[----:B-1----:R-:W-:Y:S01]  /*0e90*/  IMAD R81, R2, R81, UR4 ;  /* 0x0000000402517e24 */ /* 0x002fe2000f8e0251 */
[----:B------:R-:W-:Y:S06]  /*0ea0*/  @!P0 BRA `(.L_x_15) ;  /* 0x0000000000b88947 */ /* 0x000fec0003800000 */
[----:B------:R-:W1:Y:S01]  /*0eb0*/  LDC.64 R4, c[0x0][0xb18] ;  /* 0x0002c600ff047b82 */ /* 0x000e620000000a00 */
[----:B------:R-:W-:-:S07]  /*0ec0*/  ISETP.NE.AND P0, PT, R9, 0x1, PT ;  /* 0x000000010900780c */ /* 0x000fce0003f05270 */
[----:B------:R-:W2:Y:S08]  /*0ed0*/  LDC R10, c[0x0][0xb0c] ;  /* 0x0002c300ff0a7b82 */ /* 0x000eb00000000800 */
[----:B------:R-:W3:Y:S08]  /*0ee0*/  LDC R11, c[0x0][0x370] ;  /* 0x0000dc00ff0b7b82 */ /* 0x000ef00000000800 */
[----:B------:R-:W4:Y:S01]  /*0ef0*/  LDC R12, c[0x0][0x374] ;  /* 0x0000dd00ff0c7b82 */ /* 0x000f220000000800 */
[----:B-1----:R-:W-:-:S07]  /*0f00*/  ISETP.NE.AND P1, PT, R4, 0x1, PT ;  /* 0x000000010400780c */ /* 0x002fce0003f25270 */
[----:B------:R-:W3:Y:S01]  /*0f10*/  LDC.64 R6, c[0x0][0xb10] ;  /* 0x0002c400ff067b82 */ /* 0x000ee20000000a00 */
[----:B--2---:R-:W-:-:S07]  /*0f20*/  ISETP.NE.AND P2, PT, R10, 0x1, PT ;  /* 0x000000010a00780c */ /* 0x004fce0003f45270 */
[----:B------:R-:W1:Y:S08]  /*0f30*/  LDC R8, c[0x0][0xb20] ;  /* 0x0002c800ff087b82 */ /* 0x000e700000000800 */
[----:B------:R-:W2:Y:S01]  /*0f40*/  LDC.64 R2, c[0x0][0xb28] ;  /* 0x0002ca00ff027b82 */ /* 0x000ea20000000a00 */
[----:B----4-:R-:W-:-:S04]  /*0f50*/  IMAD.HI.U32 R13, R12, R5, RZ ;  /* 0x000000050c0d7227 */ /* 0x010fc800078e00ff */
[----:B------:R-:W-:-:S04]  /*0f60*/  IMAD.HI.U32 R5, R97, R5, RZ ;  /* 0x0000000561057227 */ /* 0x000fc800078e00ff */
[----:B---3--:R-:W-:-:S04]  /*0f70*/  IMAD.HI.U32 R14, R11, R6, RZ ;  /* 0x000000060b0e7227 */ /* 0x008fc800078e00ff */
[----:B------:R-:W-:Y:S01]  /*0f80*/  IMAD.HI.U32 R16, R99, R6, RZ ;  /* 0x0000000663107227 */ /* 0x000fe200078e00ff */
[-C--:B------:R-:W-:Y:S02]  /*0f90*/  @P2 SHF.R.U32.HI R11, RZ, R7.reuse, R14 ;  /* 0x00000007ff0b2219 */ /* 0x080fe4000001160e */
[-C--:B-1----:R-:W-:Y:S02]  /*0fa0*/  @P1 SHF.R.U32.HI R12, RZ, R8.reuse, R13 ;  /* 0x00000008ff0c1219 */ /* 0x082fe4000001160d */
[----:B------:R-:W-:Y:S02]  /*0fb0*/  SHF.R.U32.HI R8, RZ, R8, R5 ;  /* 0x00000008ff087219 */ /* 0x000fe40000011605 */
[----:B------:R-:W-:Y:S02]  /*0fc0*/  SHF.R.U32.HI R16, RZ, R7, R16 ;  /* 0x00000007ff107219 */ /* 0x000fe40000011610 */
[----:B------:R-:W-:Y:S01]  /*0fd0*/  SEL R5, R97, R8, !P1 ;  /* 0x0000000861057207 */ /* 0x000fe20004800000 */
[----:B--2---:R-:W-:Y:S01]  /*0fe0*/  IMAD.HI.U32 R14, R12, R2, RZ ;  /* 0x000000020c0e7227 */ /* 0x004fe200078e00ff */
[----:B------:R-:W-:-:S03]  /*0ff0*/  SEL R7, R99, R16, !P2 ;  /* 0x0000001063077207 */ /* 0x000fc60005000000 */
[----:B------:R-:W-:Y:S01]  /*1000*/  IMAD.HI.U32 R6, R11, R2, RZ ;  /* 0x000000020b067227 */ /* 0x000fe200078e00ff */
[----:B------:R-:W-:-:S04]  /*1010*/  @P0 SHF.R.U32.HI R12, RZ, R3, R14 ;  /* 0x00000003ff0c0219 */ /* 0x000fc8000001160e */
[----:B------:R-:W-:Y:S01]  /*1020*/  @P0 SHF.R.U32.HI R11, RZ, R3, R6 ;  /* 0x00000003ff0b0219 */ /* 0x000fe20000011606 */
[----:B------:R-:W-:-:S04]  /*1030*/  IMAD R12, R12, R9, RZ ;  /* 0x000000090c0c7224 */ /* 0x000fc800078e02ff */
[----:B------:R-:W-:Y:S01]  /*1040*/  IMAD R6, R11, R9, RZ ;  /* 0x000000090b067224 */ /* 0x000fe200078e02ff */
[----:B------:R-:W-:-:S04]  /*1050*/  ISETP.GE.AND P1, PT, R5, R12, PT ;  /* 0x0000000c0500720c */ /* 0x000fc80003f26270 */
[----:B------:R-:W-:Y:S01]  /*1060*/  ISETP.GE.OR P1, PT, R7, R6, P1 ;  /* 0x000000060700720c */ /* 0x000fe20000f26670 */
[----:B------:R-:W-:-:S05]  /*1070*/  IMAD.HI.U32 R6, R5, R2, RZ ;  /* 0x0000000205067227 */ /* 0x000fca00078e00ff */
[----:B------:R-:W-:-:S04]  /*1080*/  SHF.R.U32.HI R6, RZ, R3, R6 ;  /* 0x00000003ff067219 */ /* 0x000fc80000011606 */
[----:B------:R-:W-:-:S03]  /*1090*/  SEL R6, R5, R6, !P0 ;  /* 0x0000000605067207 */ /* 0x000fc60004000000 */
[----:B------:R-:W-:Y:S01]  /*10a0*/  @!P1 IMAD.HI.U32 R8, R7, R2, RZ ;  /* 0x0000000207089227 */ /* 0x000fe200078e00ff */
[----:B------:R-:W-:-:S04]  /*10b0*/  IADD3 R2, PT, PT, -R6, RZ, RZ ;  /* 0x000000ff06027210 */ /* 0x000fc80007ffe1ff */
[----:B------:R-:W-:Y:S01]  /*10c0*/  @!P1 SHF.R.U32.HI R8, RZ, R3, R8 ;  /* 0x00000003ff089219 */ /* 0x000fe20000011608 */
[----:B------:R-:W-:-:S03]  /*10d0*/  IMAD R2, R9, R2, R5 ;  /* 0x0000000209027224 */ /* 0x000fc600078e0205 */
[----:B------:R-:W-:Y:S02]  /*10e0*/  @!P1 SEL R3, R7, R8, !P0 ;  /* 0x0000000807039207 */ /* 0x000fe40004000000 */
[----:B------:R-:W-:-:S03]  /*10f0*/  IADD3 R8, PT, PT, -R5, RZ, RZ ;  /* 0x000000ff05087210 */ /* 0x000fc60007ffe1ff */
[--C-:B------:R-:W-:Y:S02]  /*1100*/  @!P1 IMAD.IADD R6, R6, 0x1, -R3.reuse ;  /* 0x0000000106069824 */ /* 0x100fe400078e0a03 */
[----:B------:R-:W-:Y:S01]  /*1110*/  @!P1 IMAD R3, R2, R11, R3 ;  /* 0x0000000b02039224 */ /* 0x000fe200078e0203 */
[----:B------:R-:W-:Y:S01]  /*1120*/  IADD3 R2, PT, PT, -R7, RZ, RZ ;  /* 0x000000ff07027210 */ /* 0x000fe20007ffe1ff */
[----:B------:R-:W-:Y:S02]  /*1130*/  @!P1 IMAD R5, R6, R9, R7 ;  /* 0x0000000906059224 */ /* 0x000fe400078e0207 */
[----:B------:R-:W-:Y:S02]  /*1140*/  IMAD R8, R4, R8, R97 ;  /* 0x0000000804087224 */ /* 0x000fe400078e0261 */
[----:B------:R-:W-:Y:S02]  /*1150*/  @!P1 IMAD.MOV.U32 R7, RZ, RZ, R3 ;  /* 0x000000ffff079224 */ /* 0x000fe400078e0003 */
[----:B------:R-:W-:-:S02]  /*1160*/  IMAD R2, R10, R2, R99 ;  /* 0x000000020a027224 */ /* 0x000fc400078e0263 */
[----:B------:R-:W-:Y:S02]  /*1170*/  IMAD R97, R5, R4, R8 ;  /* 0x0000000405617224 */ /* 0x000fe400078e0208 */
[----:B------:R-:W-:Y:S02]  /*1180*/  IMAD R99, R7, R10, R2 ;  /* 0x0000000a07637224 */ /* 0x000fe400078e0202 */
.L_x_15:
[----:B------:R-:W1:Y:S01]  /*1190*/  LDCU UR4, c[0x0][0xb30] ;  /* 0x00016600ff0477ac */ /* 0x000e620008000800 */
[----:B------:R-:W2:Y:S08]  /*11a0*/  S2UR UR37, SR_CgaCtaId ;  /* 0x00000000002579c3 */ /* 0x000eb00000008800 */
[----:B------:R-:W3:Y:S01]  /*11b0*/  LDC R40, c[0x0][0xb24] ;  /* 0x0002c900ff287b82 */ /* 0x000ee20000000800 */
[----:B-1----:R-:W-:-:S09]  /*11c0*/  UISETP.NE.AND UP1, UPT, UR4, 0x1, UPT ;  /* 0x000000010400788c */ /* 0x002fd2000bf25270 */
[----:B--2---:R-:W-:Y:S05]  /*11d0*/  BRA.U UP1, `(.L_x_16) ;  /* 0x0000000101407547 */ /* 0x004fea000b800000 */
[----:B------:R-:W1:Y:S08]  /*11e0*/  LDC.64 R4, c[0x0][0xb10] ;  /* 0x0002c400ff047b82 */ /* 0x000e700000000a00 */
[----:B------:R-:W2:Y:S08]  /*11f0*/  LDC.64 R2, c[0x0][0xb18] ;  /* 0x0002c600ff027b82 */ /* 0x000eb00000000a00 */
[----:B------:R-:W4:Y:S08]  /*1200*/  LDC R6, c[0x0][0xb20] ;  /* 0x0002c800ff067b82 */ /* 0x000f300000000800 */
[----:B------:R-:W3:Y:S01]  /*1210*/  LDC R8, c[0x0][0xb0c] ;  /* 0x0002c300ff087b82 */ /* 0x000ee20000000800 */
[----:B-1----:R-:W-:-:S05]  /*1220*/  IMAD.HI.U32 R4, R99, R4, RZ ;  /* 0x0000000463047227 */ /* 0x002fca00078e00ff */
[----:B------:R-:W-:Y:S01]  /*1230*/  SHF.R.U32.HI R4, RZ, R5, R4 ;  /* 0x00000005ff047219 */ /* 0x000fe20000011604 */
[----:B--2---:R-:W-:Y:S01]  /*1240*/  IMAD.HI.U32 R3, R97, R3, RZ ;  /* 0x0000000361037227 */ /* 0x004fe200078e00ff */
[----:B------:R-:W-:-:S04]  /*1250*/  ISETP.NE.AND P0, PT, R2, 0x1, PT ;  /* 0x000000010200780c */ /* 0x000fc80003f05270 */
[----:B----4-:R-:W-:-:S04]  /*1260*/  SHF.R.U32.HI R6, RZ, R6, R3 ;  /* 0x00000006ff067219 */ /* 0x010fc80000011603 */
[----:B------:R-:W-:Y:S02]  /*1270*/  SEL R3, R97, R6, !P0 ;  /* 0x0000000661037207 */ /* 0x000fe40004000000 */
[----:B---3--:R-:W-:-:S04]  /*1280*/  ISETP.NE.AND P1, PT, R8, 0x1, PT ;  /* 0x000000010800780c */ /* 0x008fc80003f25270 */
[----:B------:R-:W-:-:S05]  /*1290*/  SEL R4, R99, R4, !P1 ;  /* 0x0000000463047207 */ /* 0x000fca0004800000 */
[----:B------:R-:W-:Y:S02]  /*12a0*/  IMAD.IADD R5, R3, 0x1, -R4 ;  /* 0x0000000103057824 */ /* 0x000fe400078e0a04 */
[----:B------:R-:W-:Y:S02]  /*12b0*/  IMAD.IADD R3, R4, 0x1, -R3 ;  /* 0x0000000104037824 */ /* 0x000fe400078e0a03 */
[----:B------:R-:W-:Y:S02]  /*12c0*/  IMAD R99, R5, R8, R99 ;  /* 0x0000000805637224 */ /* 0x000fe400078e0263 */
[----:B------:R-:W-:-:S07]  /*12d0*/  IMAD R97, R3, R2, R97 ;  /* 0x0000000203617224 */ /* 0x000fce00078e0261 */
.L_x_16:
[----:B------:R-:W-:Y:S01]  /*12e0*/  BAR.SYNC.DEFER_BLOCKING 0x0 ;  /* 0x0000000000007b1d */ /* 0x000fe20000010000 */
[----:B------:R-:W-:Y:S01]  /*12f0*/  UISETP.NE.AND UP1, UPT, UR8, 0x2, UPT ;  /* 0x000000020800788c */ /* 0x000fe2000bf25270 */
[----:B------:R-:W-:Y:S02]  /*1300*/  ISETP.NE.OR P5, PT, R0, 0x2, !P5 ;  /* 0x000000020000780c */ /* 0x000fe40006fa5670 */
[----:B------:R-:W-:-:S06]  /*1310*/  LOP3.LUT R2, R103, 0x1f, RZ, 0xc0, !PT ;  /* 0x0000001f67027812 */ /* 0x000fcc00078ec0ff */
[----:B------:R-:W-:Y:S05]  /*1320*/  BRA.U UP1, `(.L_x_17) ;  /* 0x0000001101307547 */ /* 0x000fea000b800000 */
[----:B------:R-:W1:Y:S01]  /*1330*/  LDCU UR13, c[0x0][0x38c] ;  /* 0x00007180ff0d77ac */ /* 0x000e620008000800 */
[----:B------:R-:W2:Y:S01]  /*1340*/  LDC R9, c[0x0][0x370] ;  /* 0x0000dc00ff097b82 */ /* 0x000ea20000000800 */
[----:B------:R-:W-:Y:S01]  /*1350*/  PLOP3.LUT P1, PT, PT, PT, UP2, 0x80, 0x8 ;  /* 0x000000000008781c */ /* 0x000fe20003f2f028 */
[----:B------:R-:W-:Y:S01]  /*1360*/  IMAD.MOV.U32 R15, RZ, RZ, 0x1 ;  /* 0x00000001ff0f7424 */ /* 0x000fe200078e00ff */
[----:B------:R-:W-:Y:S01]  /*1370*/  ISETP.EQ.OR P4, PT, R2, RZ, P5 ;  /* 0x000000ff0200720c */ /* 0x000fe20002f82670 */
[----:B------:R-:W-:Y:S01]  /*1380*/  IMAD.MOV.U32 R14, RZ, RZ, RZ ;  /* 0x000000ffff0e7224 */ /* 0x000fe200078e00ff */
[----:B------:R-:W-:Y:S02]  /*1390*/  PLOP3.LUT P1, PT, P1, PT, PT, 0x8, 0x80 ;  /* 0x000000000080781c */ /* 0x000fe40000f2e170 */
[----:B------:R-:W-:Y:S01]  /*13a0*/  CS2R R12, SRZ ;  /* 0x00000000000c7805 */ /* 0x000fe2000001ff00 */
[----:B------:R-:W-:Y:S01]  /*13b0*/  IMAD.MOV.U32 R10, RZ, RZ, 0x1 ;  /* 0x00000001ff0a7424 */ /* 0x000fe200078e00ff */
[----:B------:R-:W4:Y:S01]  /*13c0*/  LDC R0, c[0x0][0x374] ;  /* 0x0000dd00ff007b82 */ /* 0x000f220000000800 */
[----:B------:R-:W2:Y:S01]  /*13d0*/  LDCU.64 UR22, c[0x0][0x348] ;  /* 0x00006900ff1677ac */ /* 0x000ea20008000a00 */
[----:B------:R-:W-:Y:S01]  /*13e0*/  UMOV UR6, URZ ;  /* 0x000000ff00067c82 */ /* 0x000fe20008000000 */
[----:B-1----:R-:W-:-:S04]  /*13f0*/  UIADD3 UR5, UPT, UPT, UR13, 0x3f, URZ ;  /* 0x0000003f0d057890 */ /* 0x002fc8000fffe0ff */
[----:B------:R-:W-:-:S04]  /*1400*/  USHF.R.S32.HI UR4, URZ, 0x1f, UR5 ;  /* 0x0000001fff047899 */ /* 0x000fc80008011405 */
[----:B------:R-:W-:-:S04]  /*1410*/  ULEA.HI UR4, UR4, UR5, URZ, 0x6 ;  /* 0x0000000504047291 */ /* 0x000fc8000f8f30ff */
[----:B------:R-:W-:Y:S02]  /*1420*/  USHF.R.S32.HI UR15, URZ, 0x6, UR4 ;  /* 0x00000006ff0f7899 */ /* 0x000fe40008011404 */
[----:B------:R-:W-:Y:S02]  /*1430*/  UIADD3 UR4, UPT, UPT, UR13, -0x1, URZ ;  /* 0xffffffff0d047890 */ /* 0x000fe4000fffe0ff */
[----:B------:R-:W-:Y:S02]  /*1440*/  UISETP.LT.U32.AND UP0, UPT, UR15, 0x3, UPT ;  /* 0x000000030f00788c */ /* 0x000fe4000bf01070 */
[----:B------:R-:W-:Y:S02]  /*1450*/  UISETP.GE.U32.AND UP1, UPT, UR4, -0x7f, UPT ;  /* 0xffffff810400788c */ /* 0x000fe4000bf26070 */
[----:B------:R-:W-:Y:S02]  /*1460*/  USEL UR14, UR15, 0x3, UP0 ;  /* 0x000000030f0e7887 */ /* 0x000fe40008000000 */
[----:B------:R-:W-:-:S02]  /*1470*/  UIADD3 UR13, UPT, UPT, UR13, 0x7e, URZ ;  /* 0x0000007e0d0d7890 */ /* 0x000fc4000fffe0ff */
[----:B------:R-:W-:Y:S02]  /*1480*/  UIADD3 UR5, UPT, UPT, UR14, -0x1, URZ ;  /* 0xffffffff0e057890 */ /* 0x000fe4000fffe0ff */
[----:B------:R-:W-:-:S03]  /*1490*/  UIADD3 UR7, UPT, UPT, UR15, -UR14, URZ ;  /* 0x8000000e0f077290 */ /* 0x000fc6000fffe0ff */
[----:B------:R-:W-:-:S04]  /*14a0*/  @UP1 UIADD3 UR5, UPT, UPT, UR14, URZ, URZ ;  /* 0x000000ff0e051290 */ /* 0x000fc8000fffe0ff */
[----:B--2---:R-:W-:-:S12]  /*14b0*/  UIADD3 UR5, UPT, UPT, UR5, 0x1, URZ ;  /* 0x0000000105057890 */ /* 0x004fd8000fffe0ff */
.L_x_35:
[----:B------:R-:W-:Y:S01]  /*14c0*/  UISETP.NE.AND UP0, UPT, UR37, URZ, UPT ;  /* 0x000000ff2500728c */ /* 0x000fe2000bf05270 */
[----:B------:R-:W1:Y:S08]  /*14d0*/  S2UR UR37, SR_CgaCtaId ;  /* 0x00000000002579c3 */ /* 0x000e700000008800 */
[----:B------:R-:W-:Y:S05]  /*14e0*/  BRA.U UP0, `(.L_x_18) ;  /* 0x0000000100347547 */ /* 0x000fea000b800000 */
[----:B------:R-:W2:Y:S01]  /*14f0*/  S2R R2, SR_CgaCtaId ;  /* 0x0000000000027919 */ /* 0x000ea20000008800 */
[----:B------:R-:W-:-:S04]  /*1500*/  MOV R3, 0x400 ;  /* 0x0000040000037802 */ /* 0x000fc80000000f00 */
[----:B--2---:R-:W-:Y:S02]  /*1510*/  LEA R3, R2, R3, 0x18 ;  /* 0x0000000302037211 */ /* 0x004fe400078ec0ff */
[----:B------:R-:W-:-:S03]  /*1520*/  SHF.L.U32 R2, R10, 0x1f, RZ ;  /* 0x0000001f0a027819 */ /* 0x000fc600000006ff */
[----:B------:R-:W-:-:S04]  /*1530*/  IMAD R3, R12, 0x8, R3 ;  /* 0x000000080c037824 */ /* 0x000fc800078e0203 */
[----:B------:R-:W2:Y:S02]  /*1540*/  SYNCS.PHASECHK.TRANS64.TRYWAIT P0, [R3+URZ+0xc0], R2 ;  /* 0x0000c002030075a7 */ /* 0x000ea400080011ff */
[----:B--2---:R-:W-:Y:S05]  /*1550*/  @!P0 BRA `(.L_x_19) ;  /* 0x0000004800b88947 */ /* 0x004fea0003800000 */
.L_x_94:
[----:B------:R-:W-:Y:S01]  /*1560*/  VIADD R12, R12, 0x1 ;  /* 0x000000010c0c7836 */ /* 0x000fe20000000000 */
[----:B------:R2:W-:Y:S04]  /*1570*/  SYNCS.ARRIVE.TRANS64.A1T0 RZ, [R3+URZ+0xb0], RZ ;  /* 0x0000b0ff03ff79a7 */ /* 0x0005e800081000ff */
[----:B------:R-:W-:-:S04]  /*1580*/  ISETP.NE.AND P0, PT, R12, 0x2, PT ;  /* 0x000000020c00780c */ /* 0x000fc80003f05270 */
[----:B------:R-:W-:Y:S02]  /*1590*/  SEL R12, R12, RZ, P0 ;  /* 0x000000ff0c0c7207 */ /* 0x000fe40000000000 */
[----:B--2---:R-:W-:-:S04]  /*15a0*/  SEL R3, RZ, 0x1, P0 ;  /* 0x00000001ff037807 */ /* 0x004fc80000000000 */
[----:B------:R-:W-:-:S07]  /*15b0*/  LOP3.LUT R10, R10, R3, RZ, 0x3c, !PT ;  /* 0x000000030a0a7212 */ /* 0x000fce00078e3cff */
.L_x_18:
[----:B------:R-:W-:Y:S01]  /*15c0*/  UMOV UR4, 0x400 ;  /* 0x0000040000047882 */ /* 0x000fe20000000000 */
[----:B------:R-:W-:Y:S01]  /*15d0*/  SHF.L.U32 R2, R15, 0x1f, RZ ;  /* 0x0000001f0f027819 */ /* 0x000fe200000006ff */
[----:B-1----:R-:W-:Y:S01]  /*15e0*/  ULEA UR4, UR37, UR4, 0x18 ;  /* 0x0000000425047291 */ /* 0x002fe2000f8ec0ff */
[----:B------:R-:W-:Y:S01]  /*15f0*/  R2UR UR35, R99 ;  /* 0x00000000632372ca */ /* 0x000fe200000e0000 */
[----:B------:R-:W-:Y:S01]  /*1600*/  UISETP.GE.U32.AND UP0, UPT, UR13, 0x7f, UPT ;  /* 0x0000007f0d00788c */ /* 0x000fe2000bf06070 */
[----:B------:R-:W-:Y:S01]  /*1610*/  R2UR UR11, R97 ;  /* 0x00000000610b72ca */ /* 0x000fe200000e0000 */
[----:B------:R-:W-:Y:S01]  /*1620*/  ULEA UR8, UR6, UR4, 0x3 ;  /* 0x0000000406087291 */ /* 0x000fe2000f8e18ff */
[----:B------:R-:W-:-:S08]  /*1630*/  UMOV UR24, URZ ;  /* 0x000000ff00187c82 */ /* 0x000fd00008000000 */
[----:B------:R1:W2:Y:S01]  /*1640*/  SYNCS.PHASECHK.TRANS64.TRYWAIT P0, [UR8+0x18], R2 ;  /* 0x00001802ff0075a7 */ /* 0x0002a20008001108 */
[----:B------:R-:W-:Y:S02]  /*1650*/  USHF.L.U32 UR35, UR35, 0x6, URZ ;  /* 0x0000000623237899 */ /* 0x000fe400080006ff */
[----:B------:R-:W-:Y:S01]  /*1660*/  USHF.L.U32 UR11, UR11, 0x6, URZ ;  /* 0x000000060b0b7899 */ /* 0x000fe200080006ff */
[----:B------:R-:W-:Y:S11]  /*1670*/  BRA.U !UP0, `(.L_x_20) ;  /* 0x0000000108a47547 */ /* 0x000ff6000b800000 */
[----:B------:R-:W-:Y:S01]  /*1680*/  UMOV UR16, URZ ;  /* 0x000000ff00107c82 */ /* 0x000fe20008000000 */
[----:B------:R-:W-:-:S05]  /*1690*/  UMOV UR17, UR6 ;  /* 0x0000000600117c82 */ /* 0x000fca0008000000 */
.L_x_25:
[----:B-1----:R-:W-:Y:S01]  /*16a0*/  ULEA UR33, UR17, UR4, 0x3 ;  /* 0x0000000411217291 */ /* 0x002fe2000f8e18ff */
[----:B--2---:R-:W-:Y:S01]  /*16b0*/  @!P5 MOV R3, 0x2000 ;  /* 0x000020000003d802 */ /* 0x004fe20000000f00 */
[----:B--2---:R-:W-:Y:S10]  /*16c0*/  @P0 BRA `(.L_x_21) ;  /* 0x00000000000c0947 */ /* 0x004ff40003800000 */
[----:B------:R-:W-:-:S04]  /*16d0*/  SHF.L.U32 R5, R15, 0x1f, RZ ;  /* 0x0000001f0f057819 */ /* 0x000fc800000006ff */
[----:B------:R-:W2:Y:S02]  /*16e0*/  SYNCS.PHASECHK.TRANS64.TRYWAIT P0, [UR33+0x18], R5 ;  /* 0x00001805ff0075a7 */ /* 0x000ea40008001121 */
[----:B--2---:R-:W-:Y:S05]  /*16f0*/  @!P0 BRA `(.L_x_22) ;  /* 0x0000004800648947 */ /* 0x004fea0003800000 */
.L_x_21:
[----:B------:R2:W-:Y:S01]  /*1700*/  @!P5 SYNCS.ARRIVE.TRANS64 RZ, [UR33], R3 ;  /* 0x00000003ffffd9a7 */ /* 0x0005e20008000021 */
[----:B------:R-:W-:Y:S04]  /*1710*/  BSSY.RECONVERGENT B0, `(.L_x_23) ;  /* 0x0000003000007945 */ /* 0x000fe80003800200 */
[----:B------:R-:W-:Y:S05]  /*1720*/  @P4 BRA `(.L_x_24) ;  /* 0x0000000000044947 */ /* 0x000fea0003800000 */
[----:B------:R-:W-:Y:S05]  /*1730*/  BPT.TRAP 0x1 ;  /* 0x000000040000795c */ /* 0x000fea0000300000 */
.L_x_24:
[----:B------:R-:W-:Y:S05]  /*1740*/  BSYNC.RECONVERGENT B0 ;  /* 0x0000000000007941 */ /* 0x000fea0003800200 */
.L_x_23:
[----:B------:R-:W-:Y:S02]  /*1750*/  UIADD3 UR6, UPT, UPT, UR17, 0x1, URZ ;  /* 0x0000000111067890 */ /* 0x000fe4000fffe0ff */
[----:B------:R-:W-:Y:S02]  /*1760*/  UIADD3 UR26, UP1, UPT, UR22, 0x80, URZ ;  /* 0x00000080161a7890 */ /* 0x000fe4000ff3e0ff */
[----:B------:R-:W-:Y:S02]  /*1770*/  UISETP.NE.AND UP0, UPT, UR6, 0x3, UPT ;  /* 0x000000030600788c */ /* 0x000fe4000bf05270 */
[----:B------:R-:W-:Y:S02]  /*1780*/  USHF.L.U32 UR34, UR16, 0x6, URZ ;  /* 0x0000000610227899 */ /* 0x000fe400080006ff */
[----:B------:R-:W-:Y:S02]  /*1790*/  USEL UR9, URZ, 0x1, UP0 ;  /* 0x00000001ff097887 */ /* 0x000fe40008000000 */
[----:B------:R-:W-:-:S02]  /*17a0*/  USEL UR6, UR6, URZ, UP0 ;  /* 0x000000ff06067287 */ /* 0x000fc40008000000 */
[----:B------:R-:W-:Y:S02]  /*17b0*/  UIADD3 UR20, UP0, UPT, UR22, 0x180, URZ ;  /* 0x0000018016147890 */ /* 0x000fe4000ff1e0ff */
[----:B------:R-:W-:Y:S01]  /*17c0*/  ULEA UR8, UR6, UR4, 0x3 ;  /* 0x0000000406087291 */ /* 0x000fe2000f8e18ff */
[----:B------:R-:W-:Y:S01]  /*17d0*/  LOP3.LUT R15, R15, UR9, RZ, 0x3c, !PT ;  /* 0x000000090f0f7c12 */ /* 0x000fe2000f8e3cff */
[----:B------:R-:W-:Y:S02]  /*17e0*/  UIADD3.X UR27, UPT, UPT, URZ, UR23, URZ, UP1, !UPT ;  /* 0x00000017ff1b7290 */ /* 0x000fe40008ffe4ff */
[----:B------:R-:W-:Y:S01]  /*17f0*/  UIADD3.X UR21, UPT, UPT, URZ, UR23, URZ, UP0, !UPT ;  /* 0x00000017ff157290 */ /* 0x000fe200087fe4ff */
[----:B-1----:R-:W-:Y:S01]  /*1800*/  SHF.L.U32 R2, R15, 0x1f, RZ ;  /* 0x0000001f0f027819 */ /* 0x002fe200000006ff */
[----:B------:R-:W-:Y:S01]  /*1810*/  UMOV UR18, 0x0 ;  /* 0x0000000000127882 */ /* 0x000fe20000000000 */
[----:B------:R-:W-:Y:S01]  /*1820*/  UMOV UR19, 0x10000000 ;  /* 0x1000000000137882 */ /* 0x000fe20000000000 */
[----:B------:R-:W-:Y:S01]  /*1830*/  UMOV UR12, UR36 ;  /* 0x00000024000c7c82 */ /* 0x000fe20008000000 */
[----:B------:R1:W1:Y:S01]  /*1840*/  SYNCS.PHASECHK.TRANS64.TRYWAIT P0, [UR8+0x18], R2 ;  /* 0x00001802ff0075a7 */ /* 0x0002620008001108 */
[----:B------:R-:W-:Y:S01]  /*1850*/  ULEA UR8, UR17, UR4, 0xc ;  /* 0x0000000411087291 */ /* 0x000fe2000f8e60ff */
[----:B------:R-:W-:Y:S01]  /*1860*/  UMOV UR9, UR33 ;  /* 0x0000002100097c82 */ /* 0x000fe20008000000 */
[----:B------:R-:W-:-:S02]  /*1870*/  UMOV UR10, UR34 ;  /* 0x00000022000a7c82 */ /* 0x000fc40008000000 */
[----:B------:R-:W-:Y:S02]  /*1880*/  UIADD3 UR32, UPT, UPT, UR8, 0x2400, URZ ;  /* 0x0000240008207890 */ /* 0x000fe4000fffe0ff */
[----:B------:R-:W-:Y:S02]  /*1890*/  UIADD3 UR8, UPT, UPT, UR8, 0x5400, URZ ;  /* 0x0000540008087890 */ /* 0x000fe4000fffe0ff */
[----:B------:R-:W-:Y:S01]  /*18a0*/  UIADD3 UR16, UPT, UPT, UR16, 0x1, URZ ;  /* 0x0000000110107890 */ /* 0x000fe2000fffe0ff */
[----:B------:R-:W-:Y:S01]  /*18b0*/  UMOV UR24, UR5 ;  /* 0x0000000500187c82 */ /* 0x000fe20008000000 */
[----:B------:R-:W-:Y:S02]  /*18c0*/  UMOV UR17, UR6 ;  /* 0x0000000600117c82 */ /* 0x000fe40008000000 */
[----:B------:R-:W-:Y:S01]  /*18d0*/  UISETP.NE.AND UP0, UPT, UR16, UR5, UPT ;  /* 0x000000051000728c */ /* 0x000fe2000bf05270 */
[----:B------:R1:W-:Y:S02]  /*18e0*/  UTMALDG.3D [UR32], [UR26], desc[UR18] ;  /* 0x000012201a0075b4 */ /* 0x0003e40008011000 */
[----:B------:R1:W-:Y:S06]  /*18f0*/  UTMALDG.3D [UR8], [UR20], desc[UR18] ;  /* 0x00001208140075b4 */ /* 0x0003ec0008011000 */
[----:B------:R-:W-:Y:S05]  /*1900*/  BRA.U UP0, `(.L_x_25) ;  /* 0xfffffffd00647547 */ /* 0x000fea000b83ffff */
.L_x_20:
[----:B-1----:R-:W-:Y:S01]  /*1910*/  ULEA UR8, UR6, UR4, 0x3 ;  /* 0x0000000406087291 */ /* 0x002fe2000f8e18ff */
[----:B------:R-:W-:Y:S01]  /*1920*/  SHF.L.U32 R2, R15, 0x1f, RZ ;  /* 0x0000001f0f027819 */ /* 0x000fe200000006ff */
[----:B------:R-:W-:Y:S01]  /*1930*/  @!P1 SYNCS.ARRIVE.TRANS64.A1T0 RZ, [UR4+0x48], RZ ;  /* 0x000048ffffff99a7 */ /* 0x000fe20008100004 */
[----:B------:R-:W-:-:S06]  /*1940*/  UISETP.GT.AND UP0, UPT, UR15, UR14, UPT ;  /* 0x0000000e0f00728c */ /* 0x000fcc000bf04270 */
[----:B--2---:R1:W2:Y:S03]  /*1950*/  SYNCS.PHASECHK.TRANS64.TRYWAIT P0, [UR8+0x18], R2 ;  /* 0x00001802ff0075a7 */ /* 0x0042a60008001108 */
[----:B------:R-:W-:Y:S05]  /*1960*/  BRA.U !UP0, `(.L_x_26) ;  /* 0x0000000108a87547 */ /* 0x000fea000b800000 */
[----:B------:R-:W-:Y:S01]  /*1970*/  UIADD3 UR21, UPT, UPT, UR7, UR24, URZ ;  /* 0x0000001807157290 */ /* 0x000fe2000fffe0ff */
[----:B------:R-:W-:-:S11]  /*1980*/  UMOV UR25, UR6 ;  /* 0x0000000600197c82 */ /* 0x000fd60008000000 */
.L_x_31:
[----:B-1----:R-:W-:Y:S01]  /*1990*/  ULEA UR17, UR25, UR4, 0x3 ;  /* 0x0000000419117291 */ /* 0x002fe2000f8e18ff */
[----:B--2---:R-:W-:Y:S01]  /*19a0*/  @!P5 MOV R3, 0x2000 ;  /* 0x000020000003d802 */ /* 0x004fe20000000f00 */
[----:B--2---:R-:W-:Y:S10]  /*19b0*/  @P0 BRA `(.L_x_27) ;  /* 0x00000000000c0947 */ /* 0x004ff40003800000 */
[----:B------:R-:W-:-:S04]  /*19c0*/  SHF.L.U32 R5, R15, 0x1f, RZ ;  /* 0x0000001f0f057819 */ /* 0x000fc800000006ff */
[----:B------:R-:W2:Y:S02]  /*19d0*/  SYNCS.PHASECHK.TRANS64.TRYWAIT P0, [UR17+0x18], R5 ;  /* 0x00001805ff0075a7 */ /* 0x000ea40008001111 */
[----:B--2---:R-:W-:Y:S05]  /*19e0*/  @!P0 BRA `(.L_x_28) ;  /* 0x0000004400c08947 */ /* 0x004fea0003800000 */
.L_x_27:
[----:B------:R2:W-:Y:S01]  /*19f0*/  @!P5 SYNCS.ARRIVE.TRANS64 RZ, [UR17], R3 ;  /* 0x00000003ffffd9a7 */ /* 0x0005e20008000011 */
[----:B------:R-:W-:Y:S04]  /*1a00*/  BSSY.RECONVERGENT B0, `(.L_x_29) ;  /* 0x0000003000007945 */ /* 0x000fe80003800200 */
[----:B------:R-:W-:Y:S05]  /*1a10*/  @P4 BRA `(.L_x_30) ;  /* 0x0000000000044947 */ /* 0x000fea0003800000 */
[----:B------:R-:W-:Y:S05]  /*1a20*/  BPT.TRAP 0x1 ;  /* 0x000000040000795c */ /* 0x000fea0000300000 */
.L_x_30:
[----:B------:R-:W-:Y:S05]  /*1a30*/  BSYNC.RECONVERGENT B0 ;  /* 0x0000000000007941 */ /* 0x000fea0003800200 */
.L_x_29:
        /* <DEDUP_REMOVED lines=20> */
[----:B------:R-:W-:Y:S01]  /*1b80*/  UIADD3 UR8, UPT, UPT, UR8, 0x5400, URZ ;  /* 0x0000540008087890 */ /* 0x000fe2000fffe0ff */
[----:B------:R-:W-:Y:S01]  /*1b90*/  UMOV UR9, UR17 ;  /* 0x0000001100097c82 */ /* 0x000fe20008000000 */
[----:B------:R-:W-:Y:S01]  /*1ba0*/  UMOV UR10, UR18 ;  /* 0x00000012000a7c82 */ /* 0x000fe20008000000 */
[----:B------:R-:W-:Y:S01]  /*1bb0*/  UIADD3 UR24, UPT, UPT, UR24, 0x1, URZ ;  /* 0x0000000118187890 */ /* 0x000fe2000fffe0ff */
[----:B------:R-:W-:-:S03]  /*1bc0*/  UMOV UR25, UR6 ;  /* 0x0000000600197c82 */ /* 0x000fc60008000000 */
[----:B------:R1:W-:Y:S01]  /*1bd0*/  UTMALDG.3D [UR16], [UR30], desc[UR26] ;  /* 0x00001a101e0075b4 */ /* 0x0003e20008011000 */
[----:B------:R-:W-:Y:S01]  /*1be0*/  UISETP.NE.AND UP0, UPT, UR24, UR21, UPT ;  /* 0x000000151800728c */ /* 0x000fe2000bf05270 */
[----:B------:R1:W-:Y:S08]  /*1bf0*/  UTMALDG.3D [UR8], [UR28], desc[UR26] ;  /* 0x00001a081c0075b4 */ /* 0x0003f00008011000 */
[----:B------:R-:W-:Y:S05]  /*1c00*/  BRA.U UP0, `(.L_x_31) ;  /* 0xfffffffd00607547 */ /* 0x000fea000b83ffff */
.L_x_26:
[C---:B-1----:R-:W-:Y:S01]  /*1c10*/  LEA R2, R14.reuse, UR4, 0x3 ;  /* 0x000000040e027c11 */ /* 0x042fe2000f8e18ff */
[----:B------:R-:W-:Y:S01]  /*1c20*/  NOP ;  /* 0x0000000000007918 */ /* 0x000fe20000000000 */
[----:B--2---:R-:W-:Y:S02]  /*1c30*/  SHF.L.U32 R3, R13, 0x1f, RZ ;  /* 0x0000001f0d037819 */ /* 0x004fe400000006ff */
[----:B------:R-:W-:Y:S02]  /*1c40*/  LEA R4, R14, UR4, 0x4 ;  /* 0x000000040e047c11 */ /* 0x000fe4000f8e20ff */
[----:B------:R-:W1:Y:S02]  /*1c50*/  SYNCS.PHASECHK.TRANS64.TRYWAIT P0, [R2+URZ+0x50], R3 ;  /* 0x00005003020075a7 */ /* 0x000e6400080011ff */
[----:B-1----:R-:W-:Y:S05]  /*1c60*/  @!P0 BRA `(.L_x_32) ;  /* 0x0000004400388947 */ /* 0x002fea0003800000 */
.L_x_97:
[----:B------:R-:W2:Y:S01]  /*1c70*/  LDS.128 R4, [R4+0xe0] ;  /* 0x0000e00004047984 */ /* 0x000ea20000000c00 */
[----:B---3--:R-:W-:Y:S01]  /*1c80*/  ISETP.GE.AND P0, PT, R40, 0x1, PT ;  /* 0x000000012800780c */ /* 0x008fe20003f06270 */
[----:B-1----:R-:W-:Y:S01]  /*1c90*/  VIADD R2, R2, 0x60 ;  /* 0x0000006002027836 */ /* 0x002fe20000000000 */
[----:B------:R-:W-:Y:S01]  /*1ca0*/  @!PT LDS RZ, [RZ] ;  /* 0x00000000fffff984 */ /* 0x000fe20000000800 */
[----:B------:R-:W-:Y:S01]  /*1cb0*/  @!PT LDS RZ, [RZ] ;  /* 0x00000000fffff984 */ /* 0x000fe20000000800 */
[----:B------:R-:W-:Y:S01]  /*1cc0*/  @!PT LDS RZ, [RZ] ;  /* 0x00000000fffff984 */ /* 0x000fe20000000800 */
[----:B------:R-:W-:Y:S01]  /*1cd0*/  @!PT LDS RZ, [RZ] ;  /* 0x00000000fffff984 */ /* 0x000fe20000000800 */
[----:B------:R1:W-:Y:S06]  /*1ce0*/  MEMBAR.ALL.CTA ;  /* 0x0000000000007992 */ /* 0x0003ec0000008000 */
[----:B-1----:R-:W1:Y:S01]  /*1cf0*/  FENCE.VIEW.ASYNC.S ;  /* 0x00000000000073c6 */ /* 0x002e620000000000 */
[----:B------:R-:W-:-:S04]  /*1d00*/  PRMT R2, RZ, 0x654, R2 ;  /* 0x00000654ff027816 */ /* 0x000fc80000000002 */
[----:B-1----:R1:W-:Y:S01]  /*1d10*/  SYNCS.ARRIVE.TRANS64.RED.A1T0 RZ, [R2+URZ], RZ ;  /* 0x000000ff02ff79a7 */ /* 0x0023e200081004ff */
[----:B--2---:R-:W-:-:S13]  /*1d20*/  LOP3.LUT P2, RZ, R6, 0x1, RZ, 0xc0, !PT ;  /* 0x0000000106ff7812 */ /* 0x004fda000784c0ff */
[----:B------:R-:W-:Y:S01]  /*1d30*/  @P2 SHF.R.U32.HI R3, RZ, 0x10, R5 ;  /* 0x00000010ff032819 */ /* 0x000fe20000011605 */
[----:B------:R-:W-:Y:S01]  /*1d40*/  VOTEU.ANY UP0, P2 ;  /* 0x0000000000ff7886 */ /* 0x000fe20001000100 */
[----:B------:R-:W-:Y:S02]  /*1d50*/  @P2 MOV R11, R4 ;  /* 0x00000004000b2202 */ /* 0x000fe40000000f00 */
[----:B------:R-:W-:Y:S02]  /*1d60*/  @P2 R2UR.BROADCAST UR8, R3 ;  /* 0x00000000030822ca */ /* 0x000fe400008e0000 */
[----:B------:R-:W-:-:S11]  /*1d70*/  @P2 LOP3.LUT R8, R5, 0xffff, RZ, 0xc0, !PT ;  /* 0x0000ffff05082812 */ /* 0x000fd600078ec0ff */
[----:B------:R-:W-:Y:S01]  /*1d80*/  @UP0 UMOV UR36, UR8 ;  /* 0x0000000800240c82 */ /* 0x000fe20008000000 */
[----:B-1----:R-:W-:Y:S05]  /*1d90*/  @!P0 BRA `(.L_x_33) ;  /* 0x0000000000b88947 */ /* 0x002fea0003800000 */
[----:B------:R-:W4:Y:S01]  /*1da0*/  LDC.64 R4, c[0x0][0xb18] ;  /* 0x0002c600ff047b82 */ /* 0x000f220000000a00 */
[----:B------:R-:W-:-:S07]  /*1db0*/  ISETP.NE.AND P3, PT, R40, 0x1, PT ;  /* 0x000000012800780c */ /* 0x000fce0003f65270 */
[----:B------:R-:W1:Y:S08]  /*1dc0*/  LDC.64 R6, c[0x0][0xb10] ;  /* 0x0002c400ff067b82 */ /* 0x000e700000000a00 */
[----:B------:R-:W2:Y:S08]  /*1dd0*/  LDC R16, c[0x0][0xb20] ;  /* 0x0002c800ff107b82 */ /* 0x000eb00000000800 */
[----:B------:R-:W3:Y:S01]  /*1de0*/  LDC R18, c[0x0][0xb0c] ;  /* 0x0002c300ff127b82 */ /* 0x000ee20000000800 */
[----:B----4-:R-:W-:Y:S01]  /*1df0*/  IMAD.HI.U32 R17, R0, R5, RZ ;  /* 0x0000000500117227 */ /* 0x010fe200078e00ff */
[----:B------:R-:W-:-:S03]  /*1e00*/  ISETP.NE.AND P0, PT, R4, 0x1, PT ;  /* 0x000000010400780c */ /* 0x000fc60003f05270 */
[----:B------:R-:W-:-:S03]  /*1e10*/  IMAD.HI.U32 R5, R8, R5, RZ ;  /* 0x0000000508057227 */ /* 0x000fc600078e00ff */
[----:B------:R-:W4:Y:S01]  /*1e20*/  LDC.64 R2, c[0x0][0xb28] ;  /* 0x0002ca00ff027b82 */ /* 0x000f220000000a00 */
[----:B-1----:R-:W-:-:S04]  /*1e30*/  IMAD.HI.U32 R20, R9, R6, RZ ;  /* 0x0000000609147227 */ /* 0x002fc800078e00ff */
[----:B------:R-:W-:Y:S01]  /*1e40*/  IMAD.HI.U32 R22, R11, R6, RZ ;  /* 0x000000060b167227 */ /* 0x000fe200078e00ff */
[----:B------:R-:W-:Y:S02]  /*1e50*/  SHF.R.U32.HI R20, RZ, R7, R20 ;  /* 0x00000007ff147219 */ /* 0x000fe40000011614 */
[-C--:B--2---:R-:W-:Y:S02]  /*1e60*/  SHF.R.U32.HI R17, RZ, R16.reuse, R17 ;  /* 0x00000010ff117219 */ /* 0x084fe40000011611 */
[----:B------:R-:W-:Y:S02]  /*1e70*/  SHF.R.U32.HI R5, RZ, R16, R5 ;  /* 0x00000010ff057219 */ /* 0x000fe40000011605 */
[----:B------:R-:W-:Y:S02]  /*1e80*/  SEL R17, R0, R17, !P0 ;  /* 0x0000001100117207 */ /* 0x000fe40004000000 */
[----:B------:R-:W-:Y:S02]  /*1e90*/  SHF.R.U32.HI R22, RZ, R7, R22 ;  /* 0x00000007ff167219 */ /* 0x000fe40000011616 */
[----:B---3--:R-:W-:-:S02]  /*1ea0*/  ISETP.NE.AND P1, PT, R18, 0x1, PT ;  /* 0x000000011200780c */ /* 0x008fc40003f25270 */
[----:B------:R-:W-:Y:S02]  /*1eb0*/  SEL R5, R8, R5, !P0 ;  /* 0x0000000508057207 */ /* 0x000fe40004000000 */
[----:B------:R-:W-:Y:S02]  /*1ec0*/  SEL R19, R9, R20, !P1 ;  /* 0x0000001409137207 */ /* 0x000fe40004800000 */
[----:B------:R-:W-:Y:S01]  /*1ed0*/  SEL R7, R11, R22, !P1 ;  /* 0x000000160b077207 */ /* 0x000fe20004800000 */
[----:B----4-:R-:W-:-:S04]  /*1ee0*/  IMAD.HI.U32 R20, R17, R2, RZ ;  /* 0x0000000211147227 */ /* 0x010fc800078e00ff */
[----:B------:R-:W-:Y:S01]  /*1ef0*/  IMAD.HI.U32 R6, R19, R2, RZ ;  /* 0x0000000213067227 */ /* 0x000fe200078e00ff */
[----:B------:R-:W-:-:S04]  /*1f00*/  @P3 SHF.R.U32.HI R17, RZ, R3, R20 ;  /* 0x00000003ff113219 */ /* 0x000fc80000011614 */
[----:B------:R-:W-:Y:S01]  /*1f10*/  @P3 SHF.R.U32.HI R19, RZ, R3, R6 ;  /* 0x00000003ff133219 */ /* 0x000fe20000011606 */
[----:B------:R-:W-:-:S04]  /*1f20*/  IMAD R17, R40, R17, RZ ;  /* 0x0000001128117224 */ /* 0x000fc800078e02ff */
[----:B------:R-:W-:Y:S01]  /*1f30*/  IMAD R6, R40, R19, RZ ;  /* 0x0000001328067224 */ /* 0x000fe200078e02ff */
[C---:B------:R-:W-:Y:S02]  /*1f40*/  ISETP.GE.AND P0, PT, R5.reuse, R17, PT ;  /* 0x000000110500720c */ /* 0x040fe40003f06270 */
[----:B------:R-:W-:Y:S02]  /*1f50*/  IADD3 R17, PT, PT, -R5, RZ, RZ ;  /* 0x000000ff05117210 */ /* 0x000fe40007ffe1ff */
[----:B------:R-:W-:Y:S01]  /*1f60*/  ISETP.GE.OR P0, PT, R7, R6, P0 ;  /* 0x000000060700720c */ /* 0x000fe20000706670 */
[----:B------:R-:W-:-:S04]  /*1f70*/  IMAD.HI.U32 R6, R5, R2, RZ ;  /* 0x0000000205067227 */ /* 0x000fc800078e00ff */
[----:B------:R-:W-:Y:S01]  /*1f80*/  IMAD R8, R4, R17, R8 ;  /* 0x0000001104087224 */ /* 0x000fe200078e0208 */
[----:B------:R-:W-:-:S04]  /*1f90*/  SHF.R.U32.HI R6, RZ, R3, R6 ;  /* 0x00000003ff067219 */ /* 0x000fc80000011606 */
[----:B------:R-:W-:-:S03]  /*1fa0*/  SEL R6, R5, R6, !P3 ;  /* 0x0000000605067207 */ /* 0x000fc60005800000 */
[----:B------:R-:W-:-:S04]  /*1fb0*/  @!P0 IMAD.HI.U32 R16, R7, R2, RZ ;  /* 0x0000000207108227 */ /* 0x000fc800078e00ff */
[----:B------:R-:W-:Y:S01]  /*1fc0*/  IMAD.MOV R2, RZ, RZ, -R6 ;  /* 0x000000ffff027224 */ /* 0x000fe200078e0a06 */
[----:B------:R-:W-:-:S03]  /*1fd0*/  @!P0 SHF.R.U32.HI R16, RZ, R3, R16 ;  /* 0x00000003ff108219 */ /* 0x000fc60000011610 */
[----:B------:R-:W-:Y:S01]  /*1fe0*/  IMAD R2, R40, R2, R5 ;  /* 0x0000000228027224 */ /* 0x000fe200078e0205 */
[----:B------:R-:W-:-:S05]  /*1ff0*/  @!P0 SEL R3, R7, R16, !P3 ;  /* 0x0000001007038207 */ /* 0x000fca0005800000 */
[--C-:B------:R-:W-:Y:S02]  /*2000*/  @!P0 IMAD.IADD R6, R6, 0x1, -R3.reuse ;  /* 0x0000000106068824 */ /* 0x100fe400078e0a03 */
[----:B------:R-:W-:Y:S01]  /*2010*/  @!P0 IMAD R3, R2, R19, R3 ;  /* 0x0000001302038224 */ /* 0x000fe200078e0203 */
[----:B------:R-:W-:Y:S01]  /*2020*/  IADD3 R2, PT, PT, -R7, RZ, RZ ;  /* 0x000000ff07027210 */ /* 0x000fe20007ffe1ff */
[----:B------:R-:W-:Y:S02]  /*2030*/  @!P0 IMAD R5, R40, R6, R7 ;  /* 0x0000000628058224 */ /* 0x000fe400078e0207 */
[----:B------:R-:W-:Y:S02]  /*2040*/  @!P0 IMAD.MOV.U32 R7, RZ, RZ, R3 ;  /* 0x000000ffff078224 */ /* 0x000fe400078e0003 */
[----:B------:R-:W-:Y:S02]  /*2050*/  IMAD R2, R18, R2, R11 ;  /* 0x0000000212027224 */ /* 0x000fe400078e020b */
[----:B------:R-:W-:-:S02]  /*2060*/  IMAD R8, R5, R4, R8 ;  /* 0x0000000405087224 */ /* 0x000fc400078e0208 */
[----:B------:R-:W-:Y:S02]  /*2070*/  IMAD R11, R7, R18, R2 ;  /* 0x00000012070b7224 */ /* 0x000fe400078e0202 */
.L_x_33:
[----:B------:R-:W1:Y:S02]  /*2080*/  LDCU UR8, c[0x0][0xb30] ;  /* 0x00016600ff0877ac */ /* 0x000e640008000800 */
[----:B-1----:R-:W-:-:S09]  /*2090*/  UISETP.NE.AND UP0, UPT, UR8, 0x1, UPT ;  /* 0x000000010800788c */ /* 0x002fd2000bf05270 */
[----:B------:R-:W-:Y:S05]  /*20a0*/  BRA.U UP0, `(.L_x_34) ;  /* 0x0000000100407547 */ /* 0x000fea000b800000 */
[----:B------:R-:W1:Y:S08]  /*20b0*/  LDC.64 R4, c[0x0][0xb10] ;  /* 0x0002c400ff047b82 */ /* 0x000e700000000a00 */
[----:B------:R-:W2:Y:S08]  /*20c0*/  LDC.64 R2, c[0x0][0xb18] ;  /* 0x0002c600ff027b82 */ /* 0x000eb00000000a00 */
[----:B------:R-:W3:Y:S08]  /*20d0*/  LDC R6, c[0x0][0xb20] ;  /* 0x0002c800ff067b82 */ /* 0x000ef00000000800 */
[----:B------:R-:W4:Y:S01]  /*20e0*/  LDC R16, c[0x0][0xb0c] ;  /* 0x0002c300ff107b82 */ /* 0x000f220000000800 */
[----:B-1----:R-:W-:-:S05]  /*20f0*/  IMAD.HI.U32 R4, R11, R4, RZ ;  /* 0x000000040b047227 */ /* 0x002fca00078e00ff */
[----:B------:R-:W-:Y:S01]  /*2100*/  SHF.R.U32.HI R4, RZ, R5, R4 ;  /* 0x00000005ff047219 */ /* 0x000fe20000011604 */
[----:B--2---:R-:W-:Y:S01]  /*2110*/  IMAD.HI.U32 R3, R8, R3, RZ ;  /* 0x0000000308037227 */ /* 0x004fe200078e00ff */
[----:B------:R-:W-:-:S04]  /*2120*/  ISETP.NE.AND P0, PT, R2, 0x1, PT ;  /* 0x000000010200780c */ /* 0x000fc80003f05270 */
[----:B---3--:R-:W-:-:S04]  /*2130*/  SHF.R.U32.HI R3, RZ, R6, R3 ;  /* 0x00000006ff037219 */ /* 0x008fc80000011603 */
[----:B------:R-:W-:Y:S02]  /*2140*/  SEL R3, R8, R3, !P0 ;  /* 0x0000000308037207 */ /* 0x000fe40004000000 */
[----:B----4-:R-:W-:-:S04]  /*2150*/  ISETP.NE.AND P1, PT, R16, 0x1, PT ;  /* 0x000000011000780c */ /* 0x010fc80003f25270 */
[----:B------:R-:W-:-:S05]  /*2160*/  SEL R4, R11, R4, !P1 ;  /* 0x000000040b047207 */ /* 0x000fca0004800000 */
[----:B------:R-:W-:Y:S02]  /*2170*/  IMAD.IADD R5, R3, 0x1, -R4 ;  /* 0x0000000103057824 */ /* 0x000fe400078e0a04 */
[----:B------:R-:W-:Y:S02]  /*2180*/  IMAD.IADD R3, R4, 0x1, -R3 ;  /* 0x0000000104037824 */ /* 0x000fe400078e0a03 */
[----:B------:R-:W-:Y:S02]  /*2190*/  IMAD R11, R5, R16, R11 ;  /* 0x00000010050b7224 */ /* 0x000fe400078e020b */
[----:B------:R-:W-:-:S07]  /*21a0*/  IMAD R8, R3, R2, R8 ;  /* 0x0000000203087224 */ /* 0x000fce00078e0208 */
.L_x_34:
[----:B------:R-:W-:Y:S01]  /*21b0*/  VIADD R14, R14, 0x1 ;  /* 0x000000010e0e7836 */ /* 0x000fe20000000000 */
[----:B------:R-:W-:Y:S01]  /*21c0*/  PLOP3.LUT P1, PT, PT, PT, PT, 0x80, 0x8 ;  /* 0x000000000008781c */ /* 0x000fe20003f2f070 */
[----:B------:R-:W-:Y:S02]  /*21d0*/  IMAD.IADD R99, R11, 0x1, R96 ;  /* 0x000000010b637824 */ /* 0x000fe400078e0260 */
[----:B------:R-:W-:Y:S01]  /*21e0*/  IMAD.IADD R97, R8, 0x1, R81 ;  /* 0x0000000108617824 */ /* 0x000fe200078e0251 */
[----:B------:R-:W-:-:S04]  /*21f0*/  ISETP.NE.AND P0, PT, R14, 0x2, PT ;  /* 0x000000020e00780c */ /* 0x000fc80003f05270 */
[----:B------:R-:W-:Y:S02]  /*2200*/  SEL R2, RZ, 0x1, P0 ;  /* 0x00000001ff027807 */ /* 0x000fe40000000000 */
[----:B------:R-:W-:Y:S02]  /*2210*/  SEL R14, R14, RZ, P0 ;  /* 0x000000ff0e0e7207 */ /* 0x000fe40000000000 */
[----:B------:R-:W-:Y:S01]  /*2220*/  LOP3.LUT R13, R13, R2, RZ, 0x3c, !PT ;  /* 0x000000020d0d7212 */ /* 0x000fe200078e3cff */
[----:B------:R-:W-:Y:S06]  /*2230*/  @P2 BRA `(.L_x_35) ;  /* 0xfffffff000a02947 */ /* 0x000fec000383ffff */
[----:B------:R-:W-:Y:S01]  /*2240*/  UIADD3 UR4, UPT, UPT, UR4, 0x18, URZ ;  /* 0x0000001804047890 */ /* 0x000fe2000fffe0ff */
[----:B------:R-:W-:-:S03]  /*2250*/  SHF.L.U32 R3, R15, 0x1f, RZ ;  /* 0x0000001f0f037819 */ /* 0x000fc600000006ff */
[----:B------:R-:W-:-:S09]  /*2260*/  ULEA UR5, UR6, UR4, 0x3 ;  /* 0x0000000406057291 */ /* 0x000fd2000f8e18ff */
[----:B------:R-:W1:Y:S02]  /*2270*/  SYNCS.PHASECHK.TRANS64.TRYWAIT P0, [UR5], R3 ;  /* 0x00000003ff0075a7 */ /* 0x000e640008001105 */
[----:B-1----:R-:W-:Y:S05]  /*2280*/  @!P0 BRA `(.L_x_36) ;  /* 0x0000003c00c48947 */ /* 0x002fea0003800000 */
.L_x_99:
[----:B------:R-:W-:-:S04]  /*2290*/  UIADD3 UR6, UPT, UPT, UR6, 0x1, URZ ;  /* 0x0000000106067890 */ /* 0x000fc8000fffe0ff */
[----:B------:R-:W-:-:S04]  /*22a0*/  UISETP.NE.AND UP0, UPT, UR6, 0x3, UPT ;  /* 0x000000030600788c */ /* 0x000fc8000bf05270 */
[----:B------:R-:W-:Y:S02]  /*22b0*/  USEL UR7, URZ, 0x1, UP0 ;  /* 0x00000001ff077887 */ /* 0x000fe40008000000 */
[----:B------:R-:W-:-:S04]  /*22c0*/  USEL UR6, UR6, URZ, UP0 ;  /* 0x000000ff06067287 */ /* 0x000fc80008000000 */
[----:B------:R-:W-:Y:S01]  /*22d0*/  ULEA UR5, UR6, UR4, 0x3 ;  /* 0x0000000406057291 */ /* 0x000fe2000f8e18ff */
[----:B------:R-:W-:-:S04]  /*22e0*/  LOP3.LUT R15, R15, UR7, RZ, 0x3c, !PT ;  /* 0x000000070f0f7c12 */ /* 0x000fc8000f8e3cff */
[----:B-1----:R-:W-:-:S04]  /*22f0*/  SHF.L.U32 R3, R15, 0x1f, RZ ;  /* 0x0000001f0f037819 */ /* 0x002fc800000006ff */
[----:B------:R-:W1:Y:S02]  /*2300*/  SYNCS.PHASECHK.TRANS64.TRYWAIT P0, [UR5], R3 ;  /* 0x00000003ff0075a7 */ /* 0x000e640008001105 */
[----:B-1----:R-:W-:Y:S05]  /*2310*/  @!P0 BRA `(.L_x_37) ;  /* 0x0000003c00b88947 */ /* 0x002fea0003800000 */
.L_x_101:
[----:B------:R-:W-:-:S04]  /*2320*/  UIADD3 UR6, UPT, UPT, UR6, 0x1, URZ ;  /* 0x0000000106067890 */ /* 0x000fc8000fffe0ff */
[----:B------:R-:W-:-:S04]  /*2330*/  UISETP.NE.AND UP0, UPT, UR6, 0x3, UPT ;  /* 0x000000030600788c */ /* 0x000fc8000bf05270 */
[----:B------:R-:W-:Y:S02]  /*2340*/  USEL UR5, URZ, 0x1, UP0 ;  /* 0x00000001ff057887 */ /* 0x000fe40008000000 */
[----:B------:R-:W-:-:S04]  /*2350*/  USEL UR6, UR6, URZ, UP0 ;  /* 0x000000ff06067287 */ /* 0x000fc80008000000 */
[----:B------:R-:W-:Y:S01]  /*2360*/  ULEA UR6, UR6, UR4, 0x3 ;  /* 0x0000000406067291 */ /* 0x000fe2000f8e18ff */
[----:B-1----:R-:W-:-:S04]  /*2370*/  LOP3.LUT R3, R15, UR5, RZ, 0x3c, !PT ;  /* 0x000000050f037c12 */ /* 0x002fc8000f8e3cff */
[----:B------:R-:W-:Y:S01]  /*2380*/  SHF.L.U32 R3, R3, 0x1f, RZ ;  /* 0x0000001f03037819 */ /* 0x000fe200000006ff */
[----:B----4-:R-:W-:-:S07]  /*2390*/  IMAD.U32 R0, RZ, RZ, UR6 ;  /* 0x00000006ff007e24 */ /* 0x010fce000f8e00ff */
.L_x_38:
[----:B-1----:R1:W2:Y:S02]  /*23a0*/  SYNCS.PHASECHK.TRANS64.TRYWAIT P0, [R0+URZ], R3 ;  /* 0x00000003000075a7 */ /* 0x0022a400080011ff */
[----:B--2---:R-:W-:Y:S05]  /*23b0*/  @!P0 NANOSLEEP.SYNCS 0x989680 ;  /* 0x009896800000895d */ /* 0x004fea0003900000 */
[----:B------:R-:W2:Y:S02]  /*23c0*/  @!P0 SYNCS.PHASECHK.TRANS64 P0, [R0+URZ], R3 ;  /* 0x00000003000085a7 */ /* 0x000ea400080010ff */
[----:B--2---:R-:W-:Y:S05]  /*23d0*/  @P0 EXIT ;  /* 0x000000000000094d */ /* 0x004fea0003800000 */
[----:B------:R-:W-:Y:S05]  /*23e0*/  BRA `(.L_x_38) ;  /* 0xfffffffc00ec7947 */ /* 0x000fea000383ffff */
.L_x_17:
[----:B------:R-:W-:-:S04]  /*23f0*/  UISETP.NE.AND UP1, UPT, UR37, URZ, UPT ;  /* 0x000000ff2500728c */ /* 0x000fc8000bf25270 */
[----:B------:R-:W-:-:S09]  /*2400*/  UISETP.NE.OR UP1, UPT, UR8, 0x1, UP1 ;  /* 0x000000010800788c */ /* 0x000fd20008f25670 */
[----:B------:R-:W-:Y:S05]  /*2410*/  BRA.U UP1, `(.L_x_39) ;  /* 0x0000000501487547 */ /* 0x000fea000b800000 */
[----:B------:R-:W-:Y:S01]  /*2420*/  ISETP.NE.AND P2, PT, R2, RZ, PT ;  /* 0x000000ff0200720c */ /* 0x000fe20003f45270 */
[----:B------:R-:W-:Y:S01]  /*2430*/  IMAD.MOV.U32 R12, RZ, RZ, 0x1 ;  /* 0x00000001ff0c7424 */ /* 0x000fe200078e00ff */
[----:B------:R-:W-:Y:S02]  /*2440*/  CS2R R10, SRZ ;  /* 0x00000000000a7805 */ /* 0x000fe4000001ff00 */
[----:B------:R-:W-:Y:S01]  /*2450*/  CS2R R8, SRZ ;  /* 0x0000000000087805 */ /* 0x000fe2000001ff00 */
[----:B------:R-:W-:Y:S01]  /*2460*/  UMOV UR4, 0x400 ;  /* 0x0000040000047882 */ /* 0x000fe20000000000 */
[----:B------:R-:W-:Y:S01]  /*2470*/  UMOV UR6, URZ ;  /* 0x000000ff00067c82 */ /* 0x000fe20008000000 */
[----:B------:R-:W-:-:S12]  /*2480*/  ULEA UR37, UR37, UR4, 0x18 ;  /* 0x0000000425257291 */ /* 0x000fd8000f8ec0ff */
.L_x_43:
[----:B------:R-:W-:Y:S02]  /*2490*/  LEA R0, R8, UR37, 0x3 ;  /* 0x0000002508007c11 */ /* 0x000fe4000f8e18ff */
[----:B------:R-:W-:-:S03]  /*24a0*/  SHF.L.U32 R5, R9, 0x1f, RZ ;  /* 0x0000001f09057819 */ /* 0x000fc600000006ff */
[----:B------:R-:W-:Y:S01]  /*24b0*/  VIADD R4, R0, 0xc0 ;  /* 0x000000c000047836 */ /* 0x000fe20000000000 */
[----:B------:R-:W1:Y:S02]  /*24c0*/  SYNCS.PHASECHK.TRANS64.TRYWAIT P0, [R0+URZ+0xb0], R5 ;  /* 0x0000b005000075a7 */ /* 0x000e6400080011ff */
[----:B-1----:R-:W-:Y:S05]  /*24d0*/  @!P0 BRA `(.L_x_40) ;  /* 0x0000003c00608947 */ /* 0x002fea0003800000 */
.L_x_102:
[----:B------:R-:W-:Y:S01]  /*24e0*/  ULEA UR5, UR6, UR37, 0x3 ;  /* 0x0000002506057291 */ /* 0x000fe2000f8e18ff */
[----:B------:R-:W-:Y:S02]  /*24f0*/  PRMT R4, RZ, 0x654, R4 ;  /* 0x00000654ff047816 */ /* 0x000fe40000000004 */
[----:B-1----:R-:W-:Y:S01]  /*2500*/  SHF.L.U32 R5, R12, 0x1f, RZ ;  /* 0x0000001f0c057819 */ /* 0x002fe200000006ff */
[----:B------:R-:W-:Y:S01]  /*2510*/  UIADD3 UR4, UPT, UPT, UR5, 0x50, URZ ;  /* 0x0000005005047890 */ /* 0x000fe2000fffe0ff */
[----:B------:R1:W-:Y:S05]  /*2520*/  SYNCS.ARRIVE.TRANS64.RED.A1T0 RZ, [R4+URZ], RZ ;  /* 0x000000ff04ff79a7 */ /* 0x0003ea00081004ff */
[----:B------:R-:W-:Y:S01]  /*2530*/  IMAD.U32 R7, RZ, RZ, UR4 ;  /* 0x00000004ff077e24 */ /* 0x000fe2000f8e00ff */
[----:B------:R-:W2:Y:S04]  /*2540*/  SYNCS.PHASECHK.TRANS64.TRYWAIT P0, [UR5+0x60], R5 ;  /* 0x00006005ff0075a7 */ /* 0x000ea80008001105 */
[----:B------:R-:W-:Y:S01]  /*2550*/  PRMT R6, R2, 0x654, R7 ;  /* 0x0000065402067816 */ /* 0x000fe20000000007 */
[----:B-1----:R-:W-:Y:S01]  /*2560*/  @!P2 IMAD.MOV.U32 R4, RZ, RZ, 0x10 ;  /* 0x00000010ff04a424 */ /* 0x002fe200078e00ff */
[----:B--2---:R-:W-:Y:S06]  /*2570*/  @!P0 BRA `(.L_x_41) ;  /* 0x0000003c004c8947 */ /* 0x004fec0003800000 */
.L_x_104:
[----:B------:R-:W-:Y:S01]  /*2580*/  ULEA UR4, UR6, UR37, 0x4 ;  /* 0x0000002506047291 */ /* 0x000fe2000f8e20ff */
[----:B------:R-:W-:Y:S01]  /*2590*/  SEL R3, R6, R3, !P2 ;  /* 0x0000000306037207 */ /* 0x000fe20005000000 */
[----:B------:R-:W-:Y:S01]  /*25a0*/  UIADD3 UR5, UPT, UPT, UR5, 0x50, URZ ;  /* 0x0000005005057890 */ /* 0x000fe2000fffe0ff */
[----:B-1----:R-:W-:Y:S01]  /*25b0*/  LEA R0, R11, UR37, 0x3 ;  /* 0x000000250b007c11 */ /* 0x002fe2000f8e18ff */
[----:B------:R-:W-:Y:S01]  /*25c0*/  UIADD3 UR4, UPT, UPT, UR4, 0xe0, URZ ;  /* 0x000000e004047890 */ /* 0x000fe2000fffe0ff */
[----:B------:R-:W-:Y:S01]  /*25d0*/  SHF.L.U32 R5, R10, 0x1f, RZ ;  /* 0x0000001f0a057819 */ /* 0x000fe200000006ff */
[----:B------:R1:W-:Y:S01]  /*25e0*/  @!P2 SYNCS.ARRIVE.TRANS64.RED RZ, [R3+URZ], R4 ;  /* 0x0000000403ffa9a7 */ /* 0x0003e200080004ff */
[----:B------:R-:W-:Y:S01]  /*25f0*/  UIADD3 UR6, UPT, UPT, UR6, 0x1, URZ ;  /* 0x0000000106067890 */ /* 0x000fe2000fffe0ff */
[----:B------:R-:W-:-:S03]  /*2600*/  VIADD R8, R8, 0x1 ;  /* 0x0000000108087836 */ /* 0x000fc60000000000 */
[----:B------:R-:W-:Y:S02]  /*2610*/  UISETP.NE.AND UP0, UPT, UR6, 0x2, UPT ;  /* 0x000000020600788c */ /* 0x000fe4000bf05270 */
[----:B------:R-:W-:Y:S06]  /*2620*/  UGETNEXTWORKID.BROADCAST [UR4], [UR5] ;  /* 0x00000000040073ca */ /* 0x000fec0008000100 */
[----:B------:R-:W-:Y:S01]  /*2630*/  USEL UR4, URZ, 0x1, UP0 ;  /* 0x00000001ff047887 */ /* 0x000fe20008000000 */
[----:B------:R-:W-:Y:S01]  /*2640*/  ISETP.NE.AND P0, PT, R8, 0x2, PT ;  /* 0x000000020800780c */ /* 0x000fe20003f05270 */
[----:B------:R-:W-:Y:S01]  /*2650*/  USEL UR6, UR6, URZ, UP0 ;  /* 0x000000ff06067287 */ /* 0x000fe20008000000 */
[----:B------:R-:W2:Y:S03]  /*2660*/  SYNCS.PHASECHK.TRANS64.TRYWAIT P1, [R0+URZ+0x50], R5 ;  /* 0x00005005000075a7 */ /* 0x000ea600080211ff */
[----:B------:R-:W-:Y:S01]  /*2670*/  LOP3.LUT R12, R12, UR4, RZ, 0x3c, !PT ;  /* 0x000000040c0c7c12 */ /* 0x000fe2000f8e3cff */
[----:B-12---:R-:W-:Y:S07]  /*2680*/  @!P1 BRA `(.L_x_42) ;  /* 0x0000003c00209947 */ /* 0x006fee0003800000 */
.L_x_105:
[C---:B------:R-:W-:Y:S01]  /*2690*/  LEA R4, R11.reuse, UR37, 0x4 ;  /* 0x000000250b047c11 */ /* 0x040fe2000f8e20ff */
[----:B-1----:R-:W-:Y:S01]  /*26a0*/  VIADD R0, R0, 0x60 ;  /* 0x0000006000007836 */ /* 0x002fe20000000000 */
[----:B------:R-:W-:Y:S01]  /*26b0*/  SEL R8, R8, RZ, P0 ;  /* 0x000000ff08087207 */ /* 0x000fe20000000000 */
[----:B------:R-:W-:-:S03]  /*26c0*/  VIADD R11, R11, 0x1 ;  /* 0x000000010b0b7836 */ /* 0x000fc60000000000 */
[----:B------:R-:W1:Y:S01]  /*26d0*/  LDS.128 R4, [R4+0xe0] ;  /* 0x0000e00004047984 */ /* 0x000e620000000c00 */
[----:B------:R-:W-:Y:S02]  /*26e0*/  PRMT R0, RZ, 0x654, R0 ;  /* 0x00000654ff007816 */ /* 0x000fe40000000000 */
[C---:B------:R-:W-:Y:S01]  /*26f0*/  ISETP.NE.AND P1, PT, R11.reuse, 0x2, PT ;  /* 0x000000020b00780c */ /* 0x040fe20003f25270 */
[----:B------:R-:W-:Y:S01]  /*2700*/  @!PT LDS RZ, [RZ] ;  /* 0x00000000fffff984 */ /* 0x000fe20000000800 */
[----:B------:R-:W-:Y:S01]  /*2710*/  @!PT LDS RZ, [RZ] ;  /* 0x00000000fffff984 */ /* 0x000fe20000000800 */
[----:B------:R-:W-:Y:S01]  /*2720*/  @!PT LDS RZ, [RZ] ;  /* 0x00000000fffff984 */ /* 0x000fe20000000800 */
[----:B------:R-:W-:Y:S01]  /*2730*/  @!PT LDS RZ, [RZ] ;  /* 0x00000000fffff984 */ /* 0x000fe20000000800 */
[----:B------:R2:W-:Y:S06]  /*2740*/  MEMBAR.ALL.CTA ;  /* 0x0000000000007992 */ /* 0x0005ec0000008000 */
[----:B--2---:R-:W2:Y:S01]  /*2750*/  FENCE.VIEW.ASYNC.S ;  /* 0x00000000000073c6 */ /* 0x004ea20000000000 */
[----:B------:R-:W-:Y:S01]  /*2760*/  SEL R11, R11, RZ, P1 ;  /* 0x000000ff0b0b7207 */ /* 0x000fe20000800000 */
[----:B--2---:R2:W-:Y:S01]  /*2770*/  SYNCS.ARRIVE.TRANS64.RED.A1T0 RZ, [R0+URZ], RZ ;  /* 0x000000ff00ff79a7 */ /* 0x0045e200081004ff */
[----:B-1----:R-:W-:-:S02]  /*2780*/  LOP3.LUT P3, RZ, R6, 0x1, RZ, 0xc0, !PT ;  /* 0x0000000106ff7812 */ /* 0x002fc4000786c0ff */
[----:B------:R-:W-:-:S04]  /*2790*/  SEL R5, RZ, 0x1, P1 ;  /* 0x00000001ff057807 */ /* 0x000fc80000800000 */
[----:B------:R-:W-:Y:S02]  /*27a0*/  LOP3.LUT R10, R10, R5, RZ, 0x3c, !PT ;  /* 0x000000050a0a7212 */ /* 0x000fe400078e3cff */
[----:B--2---:R-:W-:-:S04]  /*27b0*/  SEL R0, RZ, 0x1, P0 ;  /* 0x00000001ff007807 */ /* 0x004fc80000000000 */
[----:B------:R-:W-:Y:S01]  /*27c0*/  LOP3.LUT R9, R9, R0, RZ, 0x3c, !PT ;  /* 0x0000000009097212 */ /* 0x000fe200078e3cff */
[----:B------:R-:W-:Y:S06]  /*27d0*/  @P3 BRA `(.L_x_43) ;  /* 0xfffffffc002c3947 */ /* 0x000fec000383ffff */
[----:B------:R-:W-:Y:S01]  /*27e0*/  ULEA UR5, UR6, UR37, 0x3 ;  /* 0x0000002506057291 */ /* 0x000fe2000f8e18ff */
[----:B------:R-:W-:-:S08]  /*27f0*/  SHF.L.U32 R3, R12, 0x1f, RZ ;  /* 0x0000001f0c037819 */ /* 0x000fd000000006ff */
[----:B------:R-:W1:Y:S02]  /*2800*/  SYNCS.PHASECHK.TRANS64 P0, [UR5+0x60], R3 ;  /* 0x00006003ff0075a7 */ /* 0x000e640008001005 */
[----:B-1----:R-:W-:Y:S05]  /*2810*/  @P0 BRA `(.L_x_44) ;  /* 0x0000000000080947 */ /* 0x002fea0003800000 */
[----:B------:R-:W1:Y:S02]  /*2820*/  SYNCS.PHASECHK.TRANS64.TRYWAIT P0, [UR5+0x60], R3 ;  /* 0x00006003ff0075a7 */ /* 0x000e640008001105 */
[----:B-1----:R-:W-:Y:S05]  /*2830*/  @!P0 BRA `(.L_x_45) ;  /* 0x0000003800c88947 */ /* 0x002fea0003800000 */
.L_x_44:
[----:B------:R-:W-:-:S04]  /*2840*/  UIADD3 UR4, UPT, UPT, UR6, 0x1, URZ ;  /* 0x0000000106047890 */ /* 0x000fc8000fffe0ff */
[----:B------:R-:W-:-:S04]  /*2850*/  UISETP.NE.AND UP0, UPT, UR4, 0x2, UPT ;  /* 0x000000020400788c */ /* 0x000fc8000bf05270 */
[----:B------:R-:W-:Y:S02]  /*2860*/  USEL UR7, URZ, 0x1, UP0 ;  /* 0x00000001ff077887 */ /* 0x000fe40008000000 */
[----:B------:R-:W-:-:S04]  /*2870*/  USEL UR4, UR4, URZ, UP0 ;  /* 0x000000ff04047287 */ /* 0x000fc80008000000 */
[----:B------:R-:W-:Y:S01]  /*2880*/  ULEA UR4, UR4, UR37, 0x3 ;  /* 0x0000002504047291 */ /* 0x000fe2000f8e18ff */
[----:B-1----:R-:W-:-:S04]  /*2890*/  LOP3.LUT R3, R12, UR7, RZ, 0x3c, !PT ;  /* 0x000000070c037c12 */ /* 0x002fc8000f8e3cff */
[----:B------:R-:W-:-:S04]  /*28a0*/  SHF.L.U32 R0, R3, 0x1f, RZ ;  /* 0x0000001f03007819 */ /* 0x000fc800000006ff */
[----:B------:R-:W1:Y:S02]  /*28b0*/  SYNCS.PHASECHK.TRANS64 P0, [UR4+0x60], R0 ;  /* 0x00006000ff0075a7 */ /* 0x000e640008001004 */
[----:B-1----:R-:W-:Y:S05]  /*28c0*/  @P0 EXIT ;  /* 0x000000000000094d */ /* 0x002fea0003800000 */
[----:B------:R-:W-:Y:S02]  /*28d0*/  SHF.L.U32 R3, R3, 0x1f, RZ ;  /* 0x0000001f03037819 */ /* 0x000fe400000006ff */
[----:B------:R-:W-:-:S07]  /*28e0*/  MOV R0, UR4 ;  /* 0x0000000400007c02 */ /* 0x000fce0008000f00 */
.L_x_46:
[----:B-1----:R1:W2:Y:S02]  /*28f0*/  SYNCS.PHASECHK.TRANS64.TRYWAIT P0, [R0+URZ+0x60], R3 ;  /* 0x00006003000075a7 */ /* 0x0022a400080011ff */
[----:B--2---:R-:W-:Y:S05]  /*2900*/  @!P0 NANOSLEEP.SYNCS 0x989680 ;  /* 0x009896800000895d */ /* 0x004fea0003900000 */
[----:B------:R-:W2:Y:S02]  /*2910*/  @!P0 SYNCS.PHASECHK.TRANS64 P0, [R0+URZ+0x60], R3 ;  /* 0x00006003000085a7 */ /* 0x000ea400080010ff */
[----:B--2---:R-:W-:Y:S05]  /*2920*/  @P0 EXIT ;  /* 0x000000000000094d */ /* 0x004fea0003800000 */
[----:B------:R-:W-:Y:S05]  /*2930*/  BRA `(.L_x_46) ;  /* 0xfffffffc00ec7947 */ /* 0x000fea000383ffff */
.L_x_39:
[----:B------:R-:W-:-:S09]  /*2940*/  UISETP.NE.AND UP1, UPT, UR8, URZ, UPT ;  /* 0x000000ff0800728c */ /* 0x000fd2000bf25270 */
[----:B------:R-:W-:Y:S05]  /*2950*/  BRA.U UP1, `(.L_x_47) ;  /* 0x0000000d01947547 */ /* 0x000fea000b800000 */
[----:B------:R-:W-:Y:S01]  /*2960*/  UMOV UR4, 0x40 ;  /* 0x0000004000047882 */ /* 0x000fe20000000000 */
[----:B------:R-:W-:Y:S01]  /*2970*/  NOP ;  /* 0x0000000000007918 */ /* 0x000fe20000000000 */
[----:B------:R-:W-:Y:S01]  /*2980*/  ULEA UR4, UR37, UR4, 0x18 ;  /* 0x0000000425047291 */ /* 0x000fe2000f8ec0ff */
[----:B------:R-:W-:Y:S02]  /*2990*/  UMOV UR5, 0x400 ;  /* 0x0000040000057882 */ /* 0x000fe40000000000 */
[----:B------:R-:W-:-:S06]  /*29a0*/  ULEA UR37, UR37, UR5, 0x18 ;  /* 0x0000000525257291 */ /* 0x000fcc000f8ec0ff */
[----:B------:R-:W1:Y:S02]  /*29b0*/  LDS.U8 R0, [UR4+0x1c] ;  /* 0x00001c04ff007984 */ /* 0x000e640008000000 */
[----:B-1----:R-:W-:-:S13]  /*29c0*/  ISETP.NE.AND P0, PT, R0, RZ, PT ;  /* 0x000000ff0000720c */ /* 0x002fda0003f05270 */
[----:B------:R-:W-:Y:S05]  /*29d0*/  @P0 BRA `(.L_x_48) ;  /* 0x0000000000580947 */ /* 0x000fea0003800000 */
[----:B------:R-:W-:-:S13]  /*29e0*/  ELECT P0, URZ, PT ;  /* 0x0000000000ff782f */ /* 0x000fda0003800000 */
[----:B------:R-:W-:Y:S05]  /*29f0*/  @!P0 BRA `(.L_x_49) ;  /* 0x0000000000608947 */ /* 0x000fea0003800000 */
[----:B------:R-:W-:Y:S01]  /*2a00*/  UMOV UR5, 0x10 ;  /* 0x0000001000057882 */ /* 0x000fe20000000000 */
[----:B------:R-:W-:Y:S01]  /*2a10*/  HFMA2 R0, -RZ, RZ, 0, 5.9604644775390625e-08 ;  /* 0x00000001ff007431 */ /* 0x000fe200000001ff */
[----:B------:R-:W-:-:S03]  /*2a20*/  MOV R2, 0xffff ;  /* 0x0000ffff00027802 */ /* 0x000fc60000000f00 */
[----:B------:R-:W-:Y:S04]  /*2a30*/  DEPBAR.LE SB1, 0x36 ;  /* 0x00009d800000791a */ /* 0x000fe80000000000 */
[----:B------:R-:W1:Y:S02]  /*2a40*/  UTCATOMSWS.FIND_AND_SET.ALIGN UP0, UR5, UR5 ;  /* 0x00000005000575e3 */ /* 0x000e640008000800 */
[----:B-1----:R-:W-:Y:S01]  /*2a50*/  MOV R3, UR5 ;  /* 0x0000000500037c02 */ /* 0x002fe20008000f00 */
[----:B------:R-:W-:Y:S06]  /*2a60*/  BRA.U UP0, `(.L_x_50) ;  /* 0x0000000100187547 */ /* 0x000fec000b800000 */
.L_x_51:
[----:B------:R-:W-:Y:S05]  /*2a70*/  NANOSLEEP 0x64 ;  /* 0x000000640000795d */ /* 0x000fea0003800000 */
[----:B------:R-:W-:-:S05]  /*2a80*/  UMOV UR5, 0x10 ;  /* 0x0000001000057882 */ /* 0x000fca0000000000 */
[----:B------:R-:W-:Y:S04]  /*2a90*/  DEPBAR.LE SB1, 0x36 ;  /* 0x00009d800000791a */ /* 0x000fe80000000000 */
[----:B------:R-:W1:Y:S02]  /*2aa0*/  UTCATOMSWS.FIND_AND_SET.ALIGN UP0, UR5, UR5 ;  /* 0x00000005000575e3 */ /* 0x000e640008000800 */
[----:B-1----:R-:W-:Y:S01]  /*2ab0*/  MOV R3, UR5 ;  /* 0x0000000500037c02 */ /* 0x002fe20008000f00 */
[----:B------:R-:W-:Y:S05]  /*2ac0*/  BRA.U !UP0, `(.L_x_51) ;  /* 0xfffffffd08e87547 */ /* 0x000fea000b83ffff */
.L_x_50:
[-C--:B------:R-:W-:Y:S02]  /*2ad0*/  SHF.L.U32 R2, R2, R3.reuse, RZ ;  /* 0x0000000302027219 */ /* 0x080fe400000006ff */
[----:B------:R-:W-:Y:S01]  /*2ae0*/  SHF.L.U32 R0, R0, R3, RZ ;  /* 0x0000000300007219 */ /* 0x000fe200000006ff */
[----:B------:R-:W-:Y:S02]  /*2af0*/  IMAD.SHL.U32 R3, R3, 0x20, RZ ;  /* 0x0000002003037824 */ /* 0x000fe400078e00ff */
[----:B------:R1:W-:Y:S04]  /*2b00*/  ATOMS.OR RZ, [UR4+0x14], R2 ;  /* 0x00001402ffff798c */ /* 0x0003e8000b000004 */
[----:B------:R1:W-:Y:S04]  /*2b10*/  ATOMS.OR RZ, [UR4+0x18], R0 ;  /* 0x00001800ffff798c */ /* 0x0003e8000b000004 */
[----:B------:R1:W-:Y:S01]  /*2b20*/  STS [UR37+0x100], R3 ;  /* 0x00010003ff007988 */ /* 0x0003e20008000825 */
[----:B------:R-:W-:Y:S05]  /*2b30*/  BRA `(.L_x_49) ;  /* 0x0000000000107947 */ /* 0x000fea0003800000 */
.L_x_48:
[----:B------:R-:W-:Y:S02]  /*2b40*/  MOV R0, 0xffffffff ;  /* 0xffffffff00007802 */ /* 0x000fe40000000f00 */
[----:B------:R-:W-:-:S03]  /*2b50*/  MOV R2, 0x2b80 ;  /* 0x00002b8000027802 */ /* 0x000fc60000000f00 */
[----:B------:R1:W-:Y:S04]  /*2b60*/  STS [UR37+0x100], R0 ;  /* 0x00010000ff007988 */ /* 0x0003e80008000825 */
[----:B-1-3-5:R-:W-:Y:S05]  /*2b70*/  CALL.REL.NOINC `($__internal_1_$__cuda_sm10x_tcgen05_guardrail_trap_phase_invalid_during_alloc) ;  /* 0x0000003c00447944 */ /* 0x02afea0003c00000 */
.L_x_49:
[----:B------:R-:W-:Y:S05]  /*2b80*/  WARPSYNC.ALL ;  /* 0x0000000000007948 */ /* 0x000fea0003800000 */
[----:B------:R-:W2:Y:S01]  /*2b90*/  S2UR UR6, SR_CgaCtaId ;  /* 0x00000000000679c3 */ /* 0x000ea20000008800 */
[----:B------:R-:W-:Y:S01]  /*2ba0*/  UMOV UR4, 0x400 ;  /* 0x0000040000047882 */ /* 0x000fe20000000000 */
[----:B------:R-:W-:-:S06]  /*2bb0*/  NOP ;  /* 0x0000000000007918 */ /* 0x000fcc0000000000 */
[----:B------:R-:W-:Y:S06]  /*2bc0*/  BAR.ARV 0x6, 0xa0 ;  /* 0x0182800000007b1d */ /* 0x000fec0000002000 */
[----:B------:R-:W4:Y:S01]  /*2bd0*/  LDCU UR7, c[0x0][0x38c] ;  /* 0x00007180ff0777ac */ /* 0x000f220008000800 */
[----:B------:R-:W-:Y:S01]  /*2be0*/  IMAD.MOV.U32 R11, RZ, RZ, 0x1 ;  /* 0x00000001ff0b7424 */ /* 0x000fe200078e00ff */
[----:B------:R-:W-:Y:S01]  /*2bf0*/  CS2R R8, SRZ ;  /* 0x0000000000087805 */ /* 0x000fe2000001ff00 */
[----:B------:R-:W-:Y:S01]  /*2c00*/  IMAD.MOV.U32 R10, RZ, RZ, RZ ;  /* 0x000000ffff0a7224 */ /* 0x000fe200078e00ff */
[----:B------:R-:W-:Y:S01]  /*2c10*/  UMOV UR18, URZ ;  /* 0x000000ff00127c82 */ /* 0x000fe20008000000 */
[----:B------:R-:W-:Y:S01]  /*2c20*/  UMOV UR17, URZ ;  /* 0x000000ff00117c82 */ /* 0x000fe20008000000 */
[----:B------:R-:W-:Y:S01]  /*2c30*/  UMOV UR22, 0x0 ;  /* 0x0000000000167882 */ /* 0x000fe20000000000 */
[----:B------:R-:W-:Y:S01]  /*2c40*/  UMOV UR23, 0x41004a0 ;  /* 0x041004a000177882 */ /* 0x000fe20000000000 */
[----:B------:R-:W-:Y:S01]  /*2c50*/  UMOV UR20, 0x0 ;  /* 0x0000000000147882 */ /* 0x000fe20000000000 */
[----:B------:R-:W-:Y:S01]  /*2c60*/  UMOV UR21, 0x41004a0 ;  /* 0x041004a000157882 */ /* 0x000fe20000000000 */
[----:B--2---:R-:W-:Y:S01]  /*2c70*/  ULEA UR6, UR6, UR4, 0x18 ;  /* 0x0000000406067291 */ /* 0x004fe2000f8ec0ff */
[----:B------:R-:W2:Y:S03]  /*2c80*/  LDCU UR4, c[0x0][0x38c] ;  /* 0x00007180ff0477ac */ /* 0x000ea60008000800 */
[----:B------:R-:W-:-:S02]  /*2c90*/  UIADD3 UR11, UPT, UPT, UR6, 0x2400, URZ ;  /* 0x00002400060b7890 */ /* 0x000fc4000fffe0ff */
[----:B----4-:R-:W-:-:S03]  /*2ca0*/  UIADD3 UR7, UPT, UPT, UR7, 0x3f, URZ ;  /* 0x0000003f07077890 */ /* 0x010fc6000fffe0ff */
[----:B-1----:R-:W1:Y:S01]  /*2cb0*/  LDS R0, [UR6+0x100] ;  /* 0x00010006ff007984 */ /* 0x002e620008000800 */
[----:B------:R-:W-:Y:S02]  /*2cc0*/  UIADD3 UR12, UPT, UPT, UR6, 0x5400, URZ ;  /* 0x00005400060c7890 */ /* 0x000fe4000fffe0ff */
[----:B------:R-:W-:Y:S02]  /*2cd0*/  USHF.R.S32.HI UR5, URZ, 0x1f, UR7 ;  /* 0x0000001fff057899 */ /* 0x000fe40008011407 */
[----:B------:R-:W-:Y:S02]  /*2ce0*/  USHF.R.U32.HI UR11, URZ, 0x4, UR11 ;  /* 0x00000004ff0b7899 */ /* 0x000fe4000801160b */
[----:B------:R-:W-:Y:S02]  /*2cf0*/  ULEA.HI UR5, UR5, UR7, URZ, 0x6 ;  /* 0x0000000705057291 */ /* 0x000fe4000f8f30ff */
[----:B------:R-:W-:Y:S02]  /*2d00*/  USHF.R.U32.HI UR12, URZ, 0x4, UR12 ;  /* 0x00000004ff0c7899 */ /* 0x000fe4000801160c */
[----:B------:R-:W-:-:S02]  /*2d10*/  USHF.R.S32.HI UR5, URZ, 0x6, UR5 ;  /* 0x00000006ff057899 */ /* 0x000fc40008011405 */
[----:B------:R-:W-:Y:S02]  /*2d20*/  ULOP3.LUT UR11, UR11, 0x3fff, URZ, 0xc0, !UPT ;  /* 0x00003fff0b0b7892 */ /* 0x000fe4000f8ec0ff */
[----:B------:R-:W-:Y:S02]  /*2d30*/  UISETP.LT.AND UP0, UPT, UR5, 0x1, UPT ;  /* 0x000000010500788c */ /* 0x000fe4000bf01270 */
[----:B------:R-:W-:Y:S02]  /*2d40*/  ULOP3.LUT UR12, UR12, 0x3fff, URZ, 0xc0, !UPT ;  /* 0x00003fff0c0c7892 */ /* 0x000fe4000f8ec0ff */
[----:B------:R-:W-:Y:S02]  /*2d50*/  USEL UR10, UR5, 0x1, !UP0 ;  /* 0x00000001050a7887 */ /* 0x000fe4000c000000 */
[----:B------:R-:W-:Y:S02]  /*2d60*/  ULOP3.LUT UR11, UR11, 0x10000, URZ, 0xfc, !UPT ;  /* 0x000100000b0b7892 */ /* 0x000fe4000f8efcff */
[----:B------:R-:W-:-:S02]  /*2d70*/  ULOP3.LUT UR12, UR12, 0x10000, URZ, 0xfc, !UPT ;  /* 0x000100000c0c7892 */ /* 0x000fc4000f8efcff */
[----:B------:R-:W-:Y:S02]  /*2d80*/  UIADD3 UR10, UPT, UPT, -UR10, URZ, URZ ;  /* 0x000000ff0a0a7290 */ /* 0x000fe4000fffe1ff */
[----:B--2---:R-:W-:Y:S01]  /*2d90*/  UISETP.GE.AND UP3, UPT, UR4, 0x1, UPT ;  /* 0x000000010400788c */ /* 0x004fe2000bf66270 */
[----:B-1----:R-:W-:-:S15]  /*2da0*/  R2UR UR19, R0 ;  /* 0x00000000001372ca */ /* 0x002fde00000e0000 */
.L_x_58:
[----:B------:R-:W-:Y:S02]  /*2db0*/  LEA R0, R10, UR6, 0x3 ;  /* 0x000000060a007c11 */ /* 0x000fe4000f8e18ff */
[----:B------:R-:W-:Y:S02]  /*2dc0*/  SHF.L.U32 R5, R9, 0x1f, RZ ;  /* 0x0000001f09057819 */ /* 0x000fe400000006ff */
[----:B------:R-:W-:Y:S01]  /*2dd0*/  PLOP3.LUT P0, PT, PT, PT, UP3, 0x80, 0x8 ;  /* 0x000000000008781c */ /* 0x000fe20003f0f038 */
[----:B------:R-:W-:Y:S01]  /*2de0*/  VIADD R3, R0, 0x60 ;  /* 0x0000006000037836 */ /* 0x000fe20000000000 */
[----:B-1----:R-:W1:Y:S02]  /*2df0*/  SYNCS.PHASECHK.TRANS64.TRYWAIT P1, [R0+URZ+0x50], R5 ;  /* 0x00005005000075a7 */ /* 0x002e6400080211ff */
[----:B-1--4-:R-:W-:Y:S09]  /*2e00*/  @!P1 BRA `(.L_x_52) ;  /* 0x00000034006c9947 */ /* 0x012ff20003800000 */
.L_x_107:
[----:B------:R-:W-:Y:S01]  /*2e10*/  LEA R4, R10, UR6, 0x4 ;  /* 0x000000060a047c11 */ /* 0x000fe2000f8e20ff */
[----:B------:R-:W-:Y:S01]  /*2e20*/  @UP3 ULEA UR4, UR17, UR6, 0x3 ;  /* 0x0000000611043291 */ /* 0x000fe2000f8e18ff */
[----:B------:R-:W-:Y:S01]  /*2e30*/  PLOP3.LUT P2, PT, PT, PT, PT, 0x80, 0x8 ;  /* 0x000000000008781c */ /* 0x000fe20003f4f070 */
[----:B------:R-:W-:Y:S01]  /*2e40*/  ULEA UR8, UR18, UR6, 0x3 ;  /* 0x0000000612087291 */ /* 0x000fe2000f8e18ff */
[----:B------:R-:W-:Y:S02]  /*2e50*/  PRMT R3, RZ, 0x654, R3 ;  /* 0x00000654ff037816 */ /* 0x000fe40000000003 */
[----:B-1----:R-:W1:Y:S01]  /*2e60*/  LDS.128 R4, [R4+0xe0] ;  /* 0x0000e00004047984 */ /* 0x002e620000000c00 */
[----:B------:R-:W-:Y:S02]  /*2e70*/  @P0 SHF.L.U32 R2, R8, 0x1f, RZ ;  /* 0x0000001f08020819 */ /* 0x000fe400000006ff */
[----:B------:R-:W-:Y:S01]  /*2e80*/  SHF.L.U32 R0, R11, 0x1f, RZ ;  /* 0x0000001f0b007819 */ /* 0x000fe200000006ff */
[----:B------:R-:W-:Y:S01]  /*2e90*/  @!PT LDS RZ, [RZ] ;  /* 0x00000000fffff984 */ /* 0x000fe20000000800 */
[----:B------:R-:W-:Y:S01]  /*2ea0*/  @!PT LDS RZ, [RZ] ;  /* 0x00000000fffff984 */ /* 0x000fe20000000800 */
[----:B------:R-:W-:Y:S01]  /*2eb0*/  @!PT LDS RZ, [RZ] ;  /* 0x00000000fffff984 */ /* 0x000fe20000000800 */
[----:B------:R-:W-:Y:S01]  /*2ec0*/  @!PT LDS RZ, [RZ] ;  /* 0x00000000fffff984 */ /* 0x000fe20000000800 */
[----:B------:R2:W-:Y:S06]  /*2ed0*/  MEMBAR.ALL.CTA ;  /* 0x0000000000007992 */ /* 0x0005ec0000008000 */
[----:B--2---:R-:W2:Y:S02]  /*2ee0*/  FENCE.VIEW.ASYNC.S ;  /* 0x00000000000073c6 */ /* 0x004ea40000000000 */
[----:B--2---:R2:W-:Y:S01]  /*2ef0*/  SYNCS.ARRIVE.TRANS64.RED.A1T0 RZ, [R3+URZ], RZ ;  /* 0x000000ff03ff79a7 */ /* 0x0045e200081004ff */
[----:B------:R2:W4:Y:S01]  /*2f00*/  @P0 SYNCS.PHASECHK.TRANS64.TRYWAIT P2, [UR4], R2 ;  /* 0x00000002ff0005a7 */ /* 0x0005220008041104 */
[----:B------:R-:W-:Y:S01]  /*2f10*/  ULEA.HI UR4, UR18, UR18, URZ, 0x1 ;  /* 0x0000001212047291 */ /* 0x000fe2000f8f08ff */
[----:B-1----:R-:W-:-:S03]  /*2f20*/  LOP3.LUT P1, RZ, R6, 0x1, RZ, 0xc0, !PT ;  /* 0x0000000106ff7812 */ /* 0x002fc6000782c0ff */
[----:B------:R-:W-:Y:S02]  /*2f30*/  USHF.L.U32 UR9, UR4, 0x5, URZ ;  /* 0x0000000504097899 */ /* 0x000fe400080006ff */
[----:B------:R-:W-:Y:S02]  /*2f40*/  ULOP3.LUT UR4, UR4, 0xffe, URZ, 0xc0, !UPT ;  /* 0x00000ffe04047892 */ /* 0x000fe4000f8ec0ff */
[----:B------:R-:W-:Y:S02]  /*2f50*/  ULOP3.LUT UR9, UR9, 0xffffffc0, URZ, 0xc0, !UPT ;  /* 0xffffffc009097892 */ /* 0x000fe4000f8ec0ff */
[----:B------:R-:W-:Y:S02]  /*2f60*/  UIADD3 UR4, UPT, UPT, -UR4, UR18, URZ ;  /* 0x0000001204047290 */ /* 0x000fe4000fffe1ff */
[----:B------:R-:W-:Y:S01]  /*2f70*/  UIADD3 UR9, UPT, UPT, UR19, UR9, URZ ;  /* 0x0000000913097290 */ /* 0x000fe2000fffe0ff */
[----:B------:R-:W1:Y:S03]  /*2f80*/  SYNCS.PHASECHK.TRANS64.TRYWAIT P0, [UR8+0x90], R0 ;  /* 0x00009000ff0075a7 */ /* 0x000e660008001108 */
[----:B------:R-:W-:Y:S01]  /*2f90*/  ULEA UR9, UR4, UR9, 0x14 ;  /* 0x0000000904097291 */ /* 0x000fe2000f8ea0ff */
[----:B-12-4-:R-:W-:Y:S11]  /*2fa0*/  @!P0 BRA `(.L_x_53) ;  /* 0x0000003400188947 */ /* 0x016ff60003800000 */
.L_x_109:
[----:B------:R-:W-:Y:S01]  /*2fb0*/  IADD3 R10, PT, PT, R10, 0x1, RZ ;  /* 0x000000010a0a7810 */ /* 0x000fe20007ffe0ff */
[----:B------:R-:W-:Y:S06]  /*2fc0*/  BRA.U !UP3, `(.L_x_54) ;  /* 0x000000010b987547 */ /* 0x000fec000b800000 */
[----:B------:R-:W-:Y:S01]  /*2fd0*/  UPLOP3.LUT UP4, UPT, UPT, UPT, UPT, 0x40, 0x4 ;  /* 0x000000000004789c */ /* 0x000fe20003f8e870 */
[----:B------:R-:W-:Y:S01]  /*2fe0*/  UMOV UR16, UR10 ;  /* 0x0000000a00107c82 */ /* 0x000fe20008000000 */
[----:B------:R-:W-:Y:S01]  /*2ff0*/  UMOV UR15, UR5 ;  /* 0x00000005000f7c82 */ /* 0x000fe20008000000 */
[----:B------:R-:W-:-:S08]  /*3000*/  UMOV UR14, UR17 ;  /* 0x00000011000e7c82 */ /* 0x000fd00008000000 */
.L_x_57:
[----:B------:R-:W-:Y:S02]  /*3010*/  UIADD3 UR16, UPT, UPT, UR16, 0x1, URZ ;  /* 0x0000000110107890 */ /* 0x000fe4000fffe0ff */
[----:B--2---:R-:W-:Y:S02]  /*3020*/  ULEA UR7, UR14, UR6, 0x3 ;  /* 0x000000060e077291 */ /* 0x004fe4000f8e18ff */
[----:B------:R-:W-:Y:S01]  /*3030*/  UISETP.NE.AND UP0, UPT, UR16, URZ, UPT ;  /* 0x000000ff1000728c */ /* 0x000fe2000bf05270 */
[----:B----4-:R-:W-:Y:S10]  /*3040*/  @P2 BRA `(.L_x_55) ;  /* 0x00000000000c2947 */ /* 0x010ff40003800000 */
[----:B-1----:R-:W-:Y:S04]  /*3050*/  SHF.L.U32 R3, R8, 0x1f, RZ ;  /* 0x0000001f08037819 */ /* 0x002fe800000006ff */
[----:B------:R-:W1:Y:S02]  /*3060*/  SYNCS.PHASECHK.TRANS64.TRYWAIT P0, [UR7], R3 ;  /* 0x00000003ff0075a7 */ /* 0x000e640008001107 */
[----:B-1----:R-:W-:Y:S05]  /*3070*/  @!P0 BRA `(.L_x_56) ;  /* 0x0000003000fc8947 */ /* 0x002fea0003800000 */
.L_x_55:
[----:B------:R-:W-:Y:S01]  /*3080*/  UISETP.NE.AND UP1, UPT, UR15, 0x1, UPT ;  /* 0x000000010f00788c */ /* 0x000fe2000bf25270 */
[----:B------:R-:W-:Y:S01]  /*3090*/  PLOP3.LUT P2, PT, PT, PT, PT, 0x80, 0x8 ;  /* 0x000000000008781c */ /* 0x000fe20003f4f070 */
[----:B------:R-:W-:Y:S02]  /*30a0*/  UIADD3 UR17, UPT, UPT, UR14, 0x1, URZ ;  /* 0x000000010e117890 */ /* 0x000fe4000fffe0ff */
[----:B------:R-:W-:Y:S02]  /*30b0*/  ULEA UR24, UR14, UR12, 0x8 ;  /* 0x0000000c0e187291 */ /* 0x000fe4000f8e40ff */
[----:B------:R-:W-:Y:S01]  /*30c0*/  UISETP.NE.AND UP2, UPT, UR17, 0x3, UPT ;  /* 0x000000031100788c */ /* 0x000fe2000bf45270 */
[----:B------:R-:W-:Y:S01]  /*30d0*/  PLOP3.LUT P0, PT, PT, PT, UP1, 0x80, 0x8 ;  /* 0x000000000008781c */ /* 0x000fe20003f0f018 */
[----:B------:R-:W-:Y:S02]  /*30e0*/  ULEA UR26, UR14, UR11, 0x8 ;  /* 0x0000000b0e1a7291 */ /* 0x000fe4000f8e40ff */
[----:B------:R-:W-:Y:S02]  /*30f0*/  USEL UR13, URZ, 0x1, UP2 ;  /* 0x00000001ff0d7887 */ /* 0x000fe40009000000 */
[----:B------:R-:W-:Y:S02]  /*3100*/  USEL UR17, UR17, URZ, UP2 ;  /* 0x000000ff11117287 */ /* 0x000fe40009000000 */
[----:B------:R-:W-:Y:S02]  /*3110*/  UIADD3 UR30, UPT, UPT, UR24, 0x2, URZ ;  /* 0x00000002181e7890 */ /* 0x000fe4000fffe0ff */
[----:B------:R-:W-:Y:S01]  /*3120*/  @UP1 ULEA UR4, UR17, UR6, 0x3 ;  /* 0x0000000611041291 */ /* 0x000fe2000f8e18ff */
[----:B------:R-:W-:Y:S01]  /*3130*/  LOP3.LUT R8, R8, UR13, RZ, 0x3c, !PT ;  /* 0x0000000d08087c12 */ /* 0x000fe2000f8e3cff */
[----:B------:R-:W-:Y:S02]  /*3140*/  UIADD3 UR28, UPT, UPT, UR26, 0x2, URZ ;  /* 0x000000021a1c7890 */ /* 0x000fe4000fffe0ff */
[----:B------:R-:W-:Y:S01]  /*3150*/  UIADD3 UR7, UPT, UPT, UR7, 0x18, URZ ;  /* 0x0000001807077890 */ /* 0x000fe2000fffe0ff */
[----:B-1----:R-:W-:Y:S01]  /*3160*/  @P0 SHF.L.U32 R0, R8, 0x1f, RZ ;  /* 0x0000001f08000819 */ /* 0x002fe200000006ff */
[----:B------:R-:W-:Y:S01]  /*3170*/  UMOV UR25, 0x80004020 ;  /* 0x8000402000197882 */ /* 0x000fe20000000000 */
[----:B------:R-:W-:Y:S01]  /*3180*/  UMOV UR27, 0x80004020 ;  /* 0x80004020001b7882 */ /* 0x000fe20000000000 */
[----:B------:R-:W-:Y:S01]  /*3190*/  UMOV UR31, 0x80004020 ;  /* 0x80004020001f7882 */ /* 0x000fe20000000000 */
[----:B------:R2:W4:Y:S01]  /*31a0*/  @P0 SYNCS.PHASECHK.TRANS64.TRYWAIT P2, [UR4], R0 ;  /* 0x00000000ff0005a7 */ /* 0x0005220008041104 */
[----:B------:R-:W-:Y:S01]  /*31b0*/  UIADD3 UR15, UPT, UPT, UR15, -0x1, URZ ;  /* 0xffffffff0f0f7890 */ /* 0x000fe2000fffe0ff */
[----:B------:R2:W-:Y:S01]  /*31c0*/  UTCIMMA gdesc[UR26], gdesc[UR24], tmem[UR9], tmem[UR22], idesc[UR23], UP4 ;  /* 0x00ff16181a0075ea */ /* 0x0005e2000a000109 */
[----:B------:R-:W-:Y:S01]  /*31d0*/  UPLOP3.LUT UP4, UPT, UPT, UPT, UPT, 0x80, 0x8 ;  /* 0x000000000008789c */ /* 0x000fe20003f8f070 */
[----:B------:R-:W-:Y:S01]  /*31e0*/  UMOV UR29, 0x80004020 ;  /* 0x80004020001d7882 */ /* 0x000fe20000000000 */
[----:B------:R-:W-:Y:S01]  /*31f0*/  UMOV UR14, UR17 ;  /* 0x00000011000e7c82 */ /* 0x000fe20008000000 */
[----:B------:R2:W-:Y:S01]  /*3200*/  UTCIMMA gdesc[UR28], gdesc[UR30], tmem[UR9], tmem[UR20], idesc[UR21], UPT ;  /* 0x00ff141e1c0075ea */ /* 0x0005e2000b800109 */
[----:B------:R2:W-:Y:S01]  /*3210*/  UTCBAR [UR7], URZ ;  /* 0x000000ff070073e9 */ /* 0x0005e200080000ff */
[----:B------:R-:W-:Y:S06]  /*3220*/  BRA.U UP0, `(.L_x_57) ;  /* 0xfffffffd00787547 */ /* 0x000fec000b83ffff */
.L_x_54:
[----:B------:R-:W-:Y:S01]  /*3230*/  UIADD3 UR18, UPT, UPT, UR18, 0x1, URZ ;  /* 0x0000000112127890 */ /* 0x000fe2000fffe0ff */
[C---:B------:R-:W-:Y:S01]  /*3240*/  ISETP.NE.AND P0, PT, R10.reuse, 0x2, PT ;  /* 0x000000020a00780c */ /* 0x040fe20003f05270 */
[----:B------:R-:W-:Y:S02]  /*3250*/  UIADD3 UR8, UPT, UPT, UR8, 0x70, URZ ;  /* 0x0000007008087890 */ /* 0x000fe4000fffe0ff */
[----:B------:R-:W-:Y:S01]  /*3260*/  UISETP.NE.AND UP0, UPT, UR18, 0x4, UPT ;  /* 0x000000041200788c */ /* 0x000fe2000bf05270 */
[----:B-12---:R-:W-:Y:S02]  /*3270*/  SEL R0, RZ, 0x1, P0 ;  /* 0x00000001ff007807 */ /* 0x006fe40000000000 */
[----:B------:R-:W-:Y:S01]  /*3280*/  SEL R10, R10, RZ, P0 ;  /* 0x000000ff0a0a7207 */ /* 0x000fe20000000000 */
[----:B------:R-:W-:Y:S01]  /*3290*/  USEL UR4, URZ, 0x1, UP0 ;  /* 0x00000001ff047887 */ /* 0x000fe20008000000 */
[----:B------:R-:W-:Y:S01]  /*32a0*/  LOP3.LUT R9, R9, R0, RZ, 0x3c, !PT ;  /* 0x0000000009097212 */ /* 0x000fe200078e3cff */
[----:B------:R-:W-:Y:S01]  /*32b0*/  USEL UR18, UR18, URZ, UP0 ;  /* 0x000000ff12127287 */ /* 0x000fe20008000000 */
[----:B------:R1:W-:Y:S03]  /*32c0*/  UTCBAR [UR8], URZ ;  /* 0x000000ff080073e9 */ /* 0x0003e600080000ff */
[----:B------:R-:W-:Y:S01]  /*32d0*/  LOP3.LUT R11, R11, UR4, RZ, 0x3c, !PT ;  /* 0x000000040b0b7c12 */ /* 0x000fe2000f8e3cff */
[----:B------:R-:W-:Y:S07]  /*32e0*/  @P1 BRA `(.L_x_58) ;  /* 0xfffffff800b01947 */ /* 0x000fee000383ffff */
[----:B------:R-:W2:Y:S01]  /*32f0*/  S2UR UR4, SR_CgaCtaId ;  /* 0x00000000000479c3 */ /* 0x000ea20000008800 */
[----:B------:R-:W-:Y:S01]  /*3300*/  ELECT P0, URZ, PT ;  /* 0x0000000000ff782f */ /* 0x000fe20003800000 */
[----:B------:R-:W-:Y:S01]  /*3310*/  IMAD.MOV.U32 R0, RZ, RZ, 0x1 ;  /* 0x00000001ff007424 */ /* 0x000fe200078e00ff */
[----:B------:R-:W-:Y:S01]  /*3320*/  UIADD3 UR6, UPT, UPT, UR6, 0x90, URZ ;  /* 0x0000009006067890 */ /* 0x000fe2000fffe0ff */
[----:B------:R-:W-:Y:S01]  /*3330*/  SHF.L.U32 R3, R11, 0x1f, RZ ;  /* 0x0000001f0b037819 */ /* 0x000fe200000006ff */
[----:B------:R-:W-:-:S03]  /*3340*/  UMOV UR5, 0x40 ;  /* 0x0000004000057882 */ /* 0x000fc60000000000 */
[----:B------:R-:W-:Y:S01]  /*3350*/  UVIRTCOUNT.DEALLOC.SMPOOL 0x80 ;  /* 0x000000800000784c */ /* 0x000fe20000000000 */
[----:B--2---:R-:W-:Y:S02]  /*3360*/  ULEA UR4, UR4, UR5, 0x18 ;  /* 0x0000000504047291 */ /* 0x004fe4000f8ec0ff */
[----:B------:R-:W-:-:S07]  /*3370*/  ULEA UR5, UR18, UR6, 0x3 ;  /* 0x0000000612057291 */ /* 0x000fce000f8e18ff */
[----:B------:R2:W-:Y:S02]  /*3380*/  @P0 STS.U8 [UR4+0x1c], R0 ;  /* 0x00001c00ff000988 */ /* 0x0005e40008000004 */
[----:B------:R-:W3:Y:S02]  /*3390*/  SYNCS.PHASECHK.TRANS64.TRYWAIT P0, [UR5], R3 ;  /* 0x00000003ff0075a7 */ /* 0x000ee40008001105 */
[----:B--23--:R-:W-:Y:S05]  /*33a0*/  @!P0 BRA `(.L_x_59) ;  /* 0x0000003000488947 */ /* 0x00cfea0003800000 */
.L_x_112:
[----:B------:R-:W-:-:S04]  /*33b0*/  UIADD3 UR7, UPT, UPT, UR18, 0x1, URZ ;  /* 0x0000000112077890 */ /* 0x000fc8000fffe0ff */
[----:B------:R-:W-:-:S04]  /*33c0*/  UISETP.NE.AND UP0, UPT, UR7, 0x4, UPT ;  /* 0x000000040700788c */ /* 0x000fc8000bf05270 */
[----:B-1----:R-:W-:Y:S02]  /*33d0*/  USEL UR8, URZ, 0x1, UP0 ;  /* 0x00000001ff087887 */ /* 0x002fe40008000000 */
[----:B------:R-:W-:-:S04]  /*33e0*/  USEL UR7, UR7, URZ, UP0 ;  /* 0x000000ff07077287 */ /* 0x000fc80008000000 */
[----:B------:R-:W-:Y:S01]  /*33f0*/  ULEA UR5, UR7, UR6, 0x3 ;  /* 0x0000000607057291 */ /* 0x000fe2000f8e18ff */
[----:B------:R-:W-:-:S04]  /*3400*/  LOP3.LUT R2, R11, UR8, RZ, 0x3c, !PT ;  /* 0x000000080b027c12 */ /* 0x000fc8000f8e3cff */
[----:B--2---:R-:W-:-:S04]  /*3410*/  SHF.L.U32 R3, R2, 0x1f, RZ ;  /* 0x0000001f02037819 */ /* 0x004fc800000006ff */
[----:B------:R-:W1:Y:S02]  /*3420*/  SYNCS.PHASECHK.TRANS64.TRYWAIT P0, [UR5], R3 ;  /* 0x00000003ff0075a7 */ /* 0x000e640008001105 */
[----:B-1----:R-:W-:Y:S05]  /*3430*/  @!P0 BRA `(.L_x_60) ;  /* 0x00000030003c8947 */ /* 0x002fea0003800000 */
.L_x_114:
        /* <DEDUP_REMOVED lines=9> */
.L_x_116:
[----:B------:R-:W-:-:S04]  /*34d0*/  UIADD3 UR7, UPT, UPT, UR7, 0x1, URZ ;  /* 0x0000000107077890 */ /* 0x000fc8000fffe0ff */
[----:B------:R-:W-:-:S04]  /*34e0*/  UISETP.NE.AND UP0, UPT, UR7, 0x4, UPT ;  /* 0x000000040700788c */ /* 0x000fc8000bf05270 */
[----:B------:R-:W-:Y:S02]  /*34f0*/  USEL UR5, URZ, 0x1, UP0 ;  /* 0x00000001ff057887 */ /* 0x000fe40008000000 */
[----:B------:R-:W-:-:S04]  /*3500*/  USEL UR7, UR7, URZ, UP0 ;  /* 0x000000ff07077287 */ /* 0x000fc80008000000 */
[----:B------:R-:W-:Y:S01]  /*3510*/  ULEA UR7, UR7, UR6, 0x3 ;  /* 0x0000000607077291 */ /* 0x000fe2000f8e18ff */
[----:B-1----:R-:W-:-:S04]  /*3520*/  LOP3.LUT R3, R2, UR5, RZ, 0x3c, !PT ;  /* 0x0000000502037c12 */ /* 0x002fc8000f8e3cff */
[----:B------:R-:W-:-:S04]  /*3530*/  SHF.L.U32 R3, R3, 0x1f, RZ ;  /* 0x0000001f03037819 */ /* 0x000fc800000006ff */
[----:B------:R-:W1:Y:S02]  /*3540*/  SYNCS.PHASECHK.TRANS64.TRYWAIT P0, [UR7], R3 ;  /* 0x00000003ff0075a7 */ /* 0x000e640008001107 */
[----:B-1----:R-:W-:Y:S05]  /*3550*/  @!P0 BRA `(.L_x_62) ;  /* 0x0000003000248947 */ /* 0x002fea0003800000 */
.L_x_118:
[----:B------:R-:W-:Y:S01]  /*3560*/  NOP ;  /* 0x0000000000007918 */ /* 0x000fe20000000000 */
[----:B-1----:R-:W1:Y:S01]  /*3570*/  LDS R0, [UR4+0x14] ;  /* 0x00001404ff007984 */ /* 0x002e620008000800 */
[----:B------:R-:W-:Y:S01]  /*3580*/  ULOP3.LUT UR6, UR19, 0xffff, URZ, 0xc0, !UPT ;  /* 0x0000ffff13067892 */ /* 0x000fe2000f8ec0ff */
[----:B------:R-:W-:Y:S01]  /*3590*/  UMOV UR8, 0xffff ;  /* 0x0000ffff00087882 */ /* 0x000fe20000000000 */
[----:B------:R-:W-:Y:S02]  /*35a0*/  UMOV UR5, 0x1 ;  /* 0x0000000100057882 */ /* 0x000fe40000000000 */
[----:B------:R-:W-:-:S04]  /*35b0*/  USHF.R.U32.HI UR6, URZ, 0x5, UR6 ;  /* 0x00000005ff067899 */ /* 0x000fc80008011606 */
[----:B------:R-:W-:Y:S02]  /*35c0*/  USHF.L.U32 UR8, UR8, UR6, URZ ;  /* 0x0000000608087299 */ /* 0x000fe400080006ff */
[----:B------:R-:W-:-:S04]  /*35d0*/  USHF.L.U32 UR5, UR5, UR6, URZ ;  /* 0x0000000605057299 */ /* 0x000fc800080006ff */
[----:B-1----:R-:W-:-:S04]  /*35e0*/  LOP3.LUT R0, R0, UR8, RZ, 0xc0, !PT ;  /* 0x0000000800007c12 */ /* 0x002fc8000f8ec0ff */
[----:B------:R-:W-:-:S13]  /*35f0*/  ISETP.NE.AND P0, PT, R0, UR8, PT ;  /* 0x0000000800007c0c */ /* 0x000fda000bf05270 */
[----:B------:R-:W-:Y:S05]  /*3600*/  @P0 BRA `(.L_x_63) ;  /* 0x0000000000580947 */ /* 0x000fea0003800000 */
[----:B------:R-:W1:Y:S02]  /*3610*/  LDS R0, [UR4+0x18] ;  /* 0x00001804ff007984 */ /* 0x000e640008000800 */
[----:B-1----:R-:W-:-:S04]  /*3620*/  LOP3.LUT R0, R0, UR5, RZ, 0xc0, !PT ;  /* 0x0000000500007c12 */ /* 0x002fc8000f8ec0ff */
[----:B------:R-:W-:-:S13]  /*3630*/  ISETP.NE.AND P0, PT, R0, UR5, PT ;  /* 0x0000000500007c0c */ /* 0x000fda000bf05270 */
[----:B------:R-:W-:Y:S05]  /*3640*/  @P0 BRA `(.L_x_64) ;  /* 0x00000000003c0947 */ /* 0x000fea0003800000 */
[----:B------:R-:W1:Y:S01]  /*3650*/  S2R R2, SR_LANEID ;  /* 0x0000000000027919 */ /* 0x000e620000000000 */
[----:B------:R-:W-:Y:S01]  /*3660*/  ULOP3.LUT UR8, URZ, UR8, URZ, 0x33, !UPT ;  /* 0x00000008ff087292 */ /* 0x000fe2000f8e33ff */
[----:B------:R-:W-:Y:S01]  /*3670*/  LOP3.LUT R4, RZ, UR5, RZ, 0x33, !PT ;  /* 0x00000005ff047c12 */ /* 0x000fe2000f8e33ff */
[----:B------:R-:W-:Y:S02]  /*3680*/  VOTEU.ANY UR7, UPT, PT ;  /* 0x0000000000077886 */ /* 0x000fe400038e0100 */
[----:B------:R-:W-:Y:S01]  /*3690*/  UFLO.U32 UR7, UR7 ;  /* 0x00000007000772bd */ /* 0x000fe200080e0000 */
[----:B------:R-:W2:Y:S01]  /*36a0*/  REDUX UR5, R4 ;  /* 0x00000000040573c4 */ /* 0x000ea20000000000 */
[----:B------:R-:W-:-:S06]  /*36b0*/  IMAD.U32 R0, RZ, RZ, UR8 ;  /* 0x00000008ff007e24 */ /* 0x000fcc000f8e00ff */
[----:B------:R3:W-:Y:S01]  /*36c0*/  UTCATOMSWS.AND URZ, UR8 ;  /* 0x0000000800ff79e3 */ /* 0x0007e20008000000 */
[----:B------:R-:W4:Y:S01]  /*36d0*/  REDUX UR6, R0 ;  /* 0x00000000000673c4 */ /* 0x000f220000000000 */
[----:B-1----:R-:W-:Y:S01]  /*36e0*/  ISETP.EQ.U32.AND P0, PT, R2, UR7, PT ;  /* 0x0000000702007c0c */ /* 0x002fe2000bf02070 */
[----:B--2---:R-:W-:Y:S01]  /*36f0*/  IMAD.U32 R2, RZ, RZ, UR5 ;  /* 0x00000005ff027e24 */ /* 0x004fe2000f8e00ff */
[----:B----4-:R-:W-:-:S11]  /*3700*/  MOV R3, UR6 ;  /* 0x0000000600037c02 */ /* 0x010fd60008000f00 */
[----:B------:R3:W-:Y:S04]  /*3710*/  @P0 ATOMS.AND RZ, [UR4+0x14], R3 ;  /* 0x00001403ffff098c */ /* 0x0007e8000a800004 */
[----:B------:R3:W-:Y:S01]  /*3720*/  @P0 ATOMS.AND RZ, [UR4+0x18], R2 ;  /* 0x00001802ffff098c */ /* 0x0007e2000a800004 */
[----:B------:R-:W-:Y:S05]  /*3730*/  BRA `(.L_x_65) ;  /* 0x0000000000147947 */ /* 0x000fea0003800000 */
.L_x_64:
[----:B------:R-:W-:Y:S02]  /*3740*/  MOV R2, 0x3760 ;  /* 0x0000376000027802 */ /* 0x000fe40000000f00 */
[----:B----45:R-:W-:Y:S05]  /*3750*/  CALL.REL.NOINC `($__internal_0_$__cuda_sm10x_tcgen05_guardrail_trap_col_being_dealloced_not_returned_by_alloc) ;  /* 0x0000003000407944 */ /* 0x030fea0003c00000 */
[----:B------:R-:W-:Y:S05]  /*3760*/  BRA `(.L_x_65) ;  /* 0x0000000000087947 */ /* 0x000fea0003800000 */
.L_x_63:
[----:B------:R-:W-:Y:S02]  /*3770*/  MOV R2, 0x3790 ;  /* 0x0000379000027802 */ /* 0x000fe40000000f00 */
[----:B----45:R-:W-:Y:S05]  /*3780*/  CALL.REL.NOINC `($__internal_2_$__cuda_sm10x_tcgen05_guardrail_trap_unallocated_columns_being_dealloced) ;  /* 0x00000030004c7944 */ /* 0x030fea0003c00000 */
.L_x_65:
[----:B------:R-:W-:Y:S01]  /*3790*/  NOP ;  /* 0x0000000000007918 */ /* 0x000fe20000000000 */
[----:B---3--:R-:W-:Y:S05]  /*37a0*/  EXIT ;  /* 0x000000000000794d */ /* 0x008fea0003800000 */
.L_x_47:
[----:B------:R-:W-:-:S09]  /*37b0*/  UISETP.NE.OR UP2, UPT, UR8, 0x3, !UP2 ;  /* 0x000000030800788c */ /* 0x000fd2000d745670 */
[----:B------:R-:W-:Y:S05]  /*37c0*/  BRA.U UP2, `(.L_x_66) ;  /* 0x0000000902c87547 */ /* 0x000fea000b800000 */
[----:B------:R-:W1:Y:S01]  /*37d0*/  LDCU.64 UR6, c[0x0][0x888] ;  /* 0x00011100ff0677ac */ /* 0x000e620008000a00 */
[----:B------:R-:W2:Y:S01]  /*37e0*/  LDC R0, c[0x0][0xb30] ;  /* 0x0002cc00ff007b82 */ /* 0x000ea20000000800 */
[----:B------:R-:W-:Y:S01]  /*37f0*/  IMAD.MOV.U32 R30, RZ, RZ, 0x1 ;  /* 0x00000001ff1e7424 */ /* 0x000fe200078e00ff */
[----:B------:R-:W-:Y:S01]  /*3800*/  CS2R R28, SRZ ;  /* 0x00000000001c7805 */ /* 0x000fe2000001ff00 */
[----:B------:R-:W4:Y:S01]  /*3810*/  LDCU.64 UR4, c[0x0][0x890] ;  /* 0x00011200ff0477ac */ /* 0x000f220008000a00 */
[----:B------:R-:W-:Y:S01]  /*3820*/  IMAD.MOV.U32 R25, RZ, RZ, 0x1000 ;  /* 0x00001000ff197424 */ /* 0x000fe200078e00ff */
[----:B------:R-:W-:-:S03]  /*3830*/  UMOV UR8, 0x400 ;  /* 0x0000040000087882 */ /* 0x000fc60000000000 */
[----:B------:R-:W3:Y:S01]  /*3840*/  LDC R19, c[0x0][0x370] ;  /* 0x0000dc00ff137b82 */ /* 0x000ee20000000800 */
[----:B------:R-:W-:-:S07]  /*3850*/  UPLOP3.LUT UP1, UPT, UPT, UPT, UPT, 0x40, 0x4 ;  /* 0x000000000004789c */ /* 0x000fce0003f2e870 */
[----:B------:R-:W3:Y:S01]  /*3860*/  LDC R2, c[0x0][0xb0c] ;  /* 0x0002c300ff027b82 */ /* 0x000ee20000000800 */
[----:B-1----:R-:W-:Y:S02]  /*3870*/  UISETP.NE.U32.AND UP2, UPT, UR6, URZ, UPT ;  /* 0x000000ff0600728c */ /* 0x002fe4000bf45070 */
[----:B------:R-:W-:Y:S02]  /*3880*/  ULEA UR6, UR37, UR8, 0x18 ;  /* 0x0000000825067291 */ /* 0x000fe4000f8ec0ff */
[----:B------:R-:W-:Y:S02]  /*3890*/  UISETP.NE.AND.EX UP2, UPT, UR7, URZ, UPT, UP2 ;  /* 0x000000ff0700728c */ /* 0x000fe4000bf45320 */
[----:B------:R-:W-:Y:S01]  /*38a0*/  UIADD3 UR7, UPT, UPT, UR6, 0x30, URZ ;  /* 0x0000003006077890 */ /* 0x000fe2000fffe0ff */
[----:B------:R-:W1:Y:S01]  /*38b0*/  LDC R18, c[0x0][0xb20] ;  /* 0x0002c800ff127b82 */ /* 0x000e620000000800 */
[----:B----4-:R-:W-:Y:S01]  /*38c0*/  UISETP.NE.U32.AND UP3, UPT, UR4, URZ, UPT ;  /* 0x000000ff0400728c */ /* 0x010fe2000bf65070 */
[----:B--2---:R-:W-:Y:S01]  /*38d0*/  ISETP.NE.AND P1, PT, R0, 0x1, PT ;  /* 0x000000010000780c */ /* 0x004fe20003f25270 */
[----:B------:R-:W-:-:S02]  /*38e0*/  UPRMT UR37, UR37, 0x654, UR7 ;  /* 0x0000065425257896 */ /* 0x000fc40008000007 */
[----:B------:R-:W-:-:S03]  /*38f0*/  UISETP.NE.AND.EX UP3, UPT, UR5, URZ, UPT, UP3 ;  /* 0x000000ff0500728c */ /* 0x000fc6000bf65330 */
[----:B------:R-:W2:Y:S08]  /*3900*/  LDC.64 R32, c[0x0][0x348] ;  /* 0x0000d200ff207b82 */ /* 0x000eb00000000a00 */
[----:B------:R-:W4:Y:S08]  /*3910*/  LDC.64 R16, c[0x0][0xb10] ;  /* 0x0002c400ff107b82 */ /* 0x000f300000000a00 */
[----:B------:R-:W1:Y:S08]  /*3920*/  LDC.64 R6, c[0x0][0xb18] ;  /* 0x0002c600ff067b82 */ /* 0x000e700000000a00 */
[----:B------:R-:W1:Y:S08]  /*3930*/  LDC.64 R4, c[0x0][0xb28] ;  /* 0x0002ca00ff047b82 */ /* 0x000e700000000a00 */
[----:B---3--:R-:W1:Y:S02]  /*3940*/  LDC R24, c[0x0][0x374] ;  /* 0x0000dd00ff187b82 */ /* 0x008e640000000800 */
.L_x_74:
[C---:B------:R-:W-:Y:S02]  /*3950*/  LEA R0, R29.reuse, UR6, 0x3 ;  /* 0x000000061d007c11 */ /* 0x040fe4000f8e18ff */
[----:B------:R-:W-:Y:S02]  /*3960*/  SHF.L.U32 R3, R28, 0x1f, RZ ;  /* 0x0000001f1c037819 */ /* 0x000fe400000006ff */
[----:B------:R-:W-:Y:S02]  /*3970*/  LEA R20, R29, UR6, 0x4 ;  /* 0x000000061d147c11 */ /* 0x000fe4000f8e20ff */
[----:B---3--:R-:W3:Y:S02]  /*3980*/  SYNCS.PHASECHK.TRANS64.TRYWAIT P0, [R0+URZ+0x50], R3 ;  /* 0x00005003000075a7 */ /* 0x008ee400080011ff */
[----:B---3--:R-:W-:Y:S05]  /*3990*/  @!P0 BRA `(.L_x_67) ;  /* 0x0000002c002c8947 */ /* 0x008fea0003800000 */
.L_x_119:
[----:B------:R-:W-:Y:S01]  /*39a0*/  ISETP.GE.AND P0, PT, R40, 0x1, PT ;  /* 0x000000012800780c */ /* 0x000fe20003f06270 */
[----:B------:R-:W1:Y:S01]  /*39b0*/  LDS.128 R20, [R20+0xe0] ;  /* 0x0000e00014147984 */ /* 0x000e620000000c00 */
[----:B------:R-:W-:Y:S01]  /*39c0*/  ISETP.NE.U32.AND P4, PT, RZ, UR4, PT ;  /* 0x00000004ff007c0c */ /* 0x000fe2000bf85070 */
[----:B---3--:R-:W-:Y:S01]  /*39d0*/  VIADD R0, R0, 0x60 ;  /* 0x0000006000007836 */ /* 0x008fe20000000000 */
[----:B------:R-:W-:Y:S02]  /*39e0*/  SHF.L.U32 R26, R30, 0x1f, RZ ;  /* 0x0000001f1e1a7819 */ /* 0x000fe400000006ff */
[----:B------:R-:W-:Y:S02]  /*39f0*/  ISETP.NE.AND.EX P4, PT, RZ, UR5, PT, P4 ;  /* 0x00000005ff007c0c */ /* 0x000fe4000bf85340 */
[----:B------:R-:W-:Y:S01]  /*3a00*/  PRMT R0, RZ, 0x654, R0 ;  /* 0x00000654ff007816 */ /* 0x000fe20000000000 */
[----:B------:R-:W-:Y:S01]  /*3a10*/  @!PT LDS RZ, [RZ] ;  /* 0x00000000fffff984 */ /* 0x000fe20000000800 */
[----:B------:R-:W-:Y:S01]  /*3a20*/  @!PT LDS RZ, [RZ] ;  /* 0x00000000fffff984 */ /* 0x000fe20000000800 */
[----:B------:R-:W-:Y:S01]  /*3a30*/  @!PT LDS RZ, [RZ] ;  /* 0x00000000fffff984 */ /* 0x000fe20000000800 */
[----:B------:R-:W-:Y:S01]  /*3a40*/  @!PT LDS RZ, [RZ] ;  /* 0x00000000fffff984 */ /* 0x000fe20000000800 */
[----:B------:R3:W-:Y:S06]  /*3a50*/  MEMBAR.ALL.CTA ;  /* 0x0000000000007992 */ /* 0x0007ec0000008000 */
[----:B---3--:R-:W3:Y:S02]  /*3a60*/  FENCE.VIEW.ASYNC.S ;  /* 0x00000000000073c6 */ /* 0x008ee40000000000 */
[----:B---3--:R3:W-:Y:S01]  /*3a70*/  SYNCS.ARRIVE.TRANS64.RED.A1T0 RZ, [R0+URZ], RZ ;  /* 0x000000ff00ff79a7 */ /* 0x0087e200081004ff */
[----:B-1----:R-:W-:Y:S11]  /*3a80*/  LOP3.LUT P3, RZ, R22, 0x1, RZ, 0xc0, !PT ;  /* 0x0000000116ff7812 */ /* 0x002ff6000786c0ff */
[----:B------:R-:W-:Y:S02]  /*3a90*/  @!UPT UIADD3 URZ, UPT, UPT, URZ, URZ, URZ ;  /* 0x000000fffffff290 */ /* 0x000fe4000fffe0ff */
[----:B------:R-:W-:Y:S02]  /*3aa0*/  @P3 MOV R13, R20 ;  /* 0x00000014000d3202 */ /* 0x000fe40000000f00 */
[----:B------:R-:W-:Y:S01]  /*3ab0*/  @P3 LOP3.LUT R8, R21, 0xffff, RZ, 0xc0, !PT ;  /* 0x0000ffff15083812 */ /* 0x000fe200078ec0ff */
[----:B---3--:R-:W-:Y:S06]  /*3ac0*/  @!P0 BRA `(.L_x_68) ;  /* 0x0000000000a48947 */ /* 0x008fec0003800000 */
[----:B------:R-:W-:Y:S01]  /*3ad0*/  IMAD.HI.U32 R31, R24, R7, RZ ;  /* 0x00000007181f7227 */ /* 0x000fe200078e00ff */
[----:B------:R-:W-:Y:S02]  /*3ae0*/  ISETP.NE.AND P0, PT, R6, 0x1, PT ;  /* 0x000000010600780c */ /* 0x000fe40003f05270 */
[----:B------:R-:W-:Y:S01]  /*3af0*/  ISETP.NE.AND P2, PT, R40, 0x1, PT ;  /* 0x000000012800780c */ /* 0x000fe20003f45270 */
[----:B----4-:R-:W-:Y:S01]  /*3b00*/  IMAD.HI.U32 R34, R19, R16, RZ ;  /* 0x0000001013227227 */ /* 0x010fe200078e00ff */
[----:B------:R-:W-:Y:S02]  /*3b10*/  SHF.R.U32.HI R31, RZ, R18, R31 ;  /* 0x00000012ff1f7219 */ /* 0x000fe4000001161f */
[----:B------:R-:W-:Y:S01]  /*3b20*/  ISETP.NE.AND P5, PT, R2, 0x1, PT ;  /* 0x000000010200780c */ /* 0x000fe20003fa5270 */
[----:B------:R-:W-:Y:S01]  /*3b30*/  IMAD.HI.U32 R36, R13, R16, RZ ;  /* 0x000000100d247227 */ /* 0x000fe200078e00ff */
[----:B------:R-:W-:Y:S02]  /*3b40*/  SHF.R.U32.HI R34, RZ, R17, R34 ;  /* 0x00000011ff227219 */ /* 0x000fe40000011622 */
[----:B------:R-:W-:Y:S01]  /*3b50*/  SEL R3, R24, R31, !P0 ;  /* 0x0000001f18037207 */ /* 0x000fe20004000000 */
[C---:B------:R-:W-:Y:S01]  /*3b60*/  IMAD.HI.U32 R31, R8.reuse, R7, RZ ;  /* 0x00000007081f7227 */ /* 0x040fe200078e00ff */
[----:B------:R-:W-:Y:S02]  /*3b70*/  SEL R11, R19, R34, !P5 ;  /* 0x00000022130b7207 */ /* 0x000fe40006800000 */
[----:B------:R-:W-:Y:S01]  /*3b80*/  SHF.R.U32.HI R36, RZ, R17, R36 ;  /* 0x00000011ff247219 */ /* 0x000fe20000011624 */
[----:B------:R-:W-:Y:S01]  /*3b90*/  IMAD.HI.U32 R38, R3, R4, RZ ;  /* 0x0000000403267227 */ /* 0x000fe200078e00ff */
[----:B------:R-:W-:Y:S03]  /*3ba0*/  SHF.R.U32.HI R31, RZ, R18, R31 ;  /* 0x00000012ff1f7219 */ /* 0x000fe6000001161f */
[----:B------:R-:W-:Y:S01]  /*3bb0*/  IMAD.HI.U32 R34, R11, R4, RZ ;  /* 0x000000040b227227 */ /* 0x000fe200078e00ff */
[----:B------:R-:W-:Y:S02]  /*3bc0*/  @P2 SHF.R.U32.HI R3, RZ, R5, R38 ;  /* 0x00000005ff032219 */ /* 0x000fe40000011626 */
[----:B------:R-:W-:Y:S02]  /*3bd0*/  SEL R9, R8, R31, !P0 ;  /* 0x0000001f08097207 */ /* 0x000fe40004000000 */
[----:B------:R-:W-:Y:S01]  /*3be0*/  @P2 SHF.R.U32.HI R11, RZ, R5, R34 ;  /* 0x00000005ff0b2219 */ /* 0x000fe20000011622 */
[C---:B------:R-:W-:Y:S01]  /*3bf0*/  IMAD R10, R40.reuse, R3, RZ ;  /* 0x00000003280a7224 */ /* 0x040fe200078e02ff */
[----:B------:R-:W-:Y:S01]  /*3c00*/  SEL R3, R13, R36, !P5 ;  /* 0x000000240d037207 */ /* 0x000fe20006800000 */
[C---:B------:R-:W-:Y:S03]  /*3c10*/  IMAD.HI.U32 R14, R9.reuse, R4, RZ ;  /* 0x00000004090e7227 */ /* 0x040fe600078e00ff */
[----:B------:R-:W-:Y:S01]  /*3c20*/  ISETP.GE.AND P0, PT, R9, R10, PT ;  /* 0x0000000a0900720c */ /* 0x000fe20003f06270 */
[C---:B------:R-:W-:Y:S01]  /*3c30*/  IMAD R12, R40.reuse, R11, RZ ;  /* 0x0000000b280c7224 */ /* 0x040fe200078e02ff */
[-C--:B------:R-:W-:Y:S04]  /*3c40*/  SHF.R.U32.HI R14, RZ, R5.reuse, R14 ;  /* 0x00000005ff0e7219 */ /* 0x080fe8000001160e */
[----:B------:R-:W-:Y:S02]  /*3c50*/  ISETP.GE.OR P0, PT, R3, R12, P0 ;  /* 0x0000000c0300720c */ /* 0x000fe40000706670 */
[----:B------:R-:W-:Y:S05]  /*3c60*/  SEL R15, R9, R14, !P2 ;  /* 0x0000000e090f7207 */ /* 0x000fea0005000000 */
[----:B------:R-:W-:Y:S04]  /*3c70*/  IMAD.MOV R14, RZ, RZ, -R15 ;  /* 0x000000ffff0e7224 */ /* 0x000fe800078e0a0f */
[----:B------:R-:W-:Y:S02]  /*3c80*/  IMAD R14, R40, R14, R9 ;  /* 0x0000000e280e7224 */ /* 0x000fe400078e0209 */
[C---:B------:R-:W-:Y:S05]  /*3c90*/  @!P0 IMAD.HI.U32 R10, R3.reuse, R4, RZ ;  /* 0x00000004030a8227 */ /* 0x040fea00078e00ff */
[----:B------:R-:W-:Y:S04]  /*3ca0*/  @!P0 SHF.R.U32.HI R10, RZ, R5, R10 ;  /* 0x00000005ff0a8219 */ /* 0x000fe8000001160a */
[----:B------:R-:W-:Y:S01]  /*3cb0*/  @!P0 SEL R0, R3, R10, !P2 ;  /* 0x0000000a03008207 */ /* 0x000fe20005000000 */
[----:B------:R-:W-:Y:S03]  /*3cc0*/  IMAD.MOV R10, RZ, RZ, -R3 ;  /* 0x000000ffff0a7224 */ /* 0x000fe600078e0a03 */
[----:B------:R-:W-:Y:S01]  /*3cd0*/  @!P0 IADD3 R15, PT, PT, R15, -R0, RZ ;  /* 0x800000000f0f8210 */ /* 0x000fe20007ffe0ff */
[----:B------:R-:W-:Y:S01]  /*3ce0*/  @!P0 IMAD R0, R11, R14, R0 ;  /* 0x0000000e0b008224 */ /* 0x000fe200078e0200 */
[----:B------:R-:W-:Y:S01]  /*3cf0*/  IADD3 R11, PT, PT, -R9, RZ, RZ ;  /* 0x000000ff090b7210 */ /* 0x000fe20007ffe1ff */
[----:B------:R-:W-:Y:S02]  /*3d00*/  IMAD R13, R2, R10, R13 ;  /* 0x0000000a020d7224 */ /* 0x000fe400078e020d */
[----:B------:R-:W-:Y:S02]  /*3d10*/  @!P0 IMAD R9, R15, R40, R3 ;  /* 0x000000280f098224 */ /* 0x000fe400078e0203 */
[----:B------:R-:W-:Y:S02]  /*3d20*/  @!P0 IMAD.MOV.U32 R3, RZ, RZ, R0 ;  /* 0x000000ffff038224 */ /* 0x000fe400078e0000 */
[----:B------:R-:W-:Y:S02]  /*3d30*/  IMAD R8, R6, R11, R8 ;  /* 0x0000000b06087224 */ /* 0x000fe400078e0208 */
[----:B------:R-:W-:Y:S02]  /*3d40*/  IMAD R13, R3, R2, R13 ;  /* 0x00000002030d7224 */ /* 0x000fe400078e020d */
[----:B------:R-:W-:Y:S02]  /*3d50*/  IMAD R8, R9, R6, R8 ;  /* 0x0000000609087224 */ /* 0x000fe400078e0208 */
.L_x_68:
[----:B------:R-:W-:Y:S05]  /*3d60*/  BRA.U UP1, `(.L_x_69) ;  /* 0x0000000101107547 */ /* 0x000fea000b800000 */
[----:B------:R-:W-:Y:S04]  /*3d70*/  MOV R0, UR13 ;  /* 0x0000000d00007c02 */ /* 0x000fe80008000f00 */
[----:B------:R-:W-:Y:S04]  /*3d80*/  SHF.L.U32 R3, R0, 0x1f, RZ ;  /* 0x0000001f00037819 */ /* 0x000fe800000006ff */
[----:B------:R-:W1:Y:S02]  /*3d90*/  SYNCS.PHASECHK.TRANS64.TRYWAIT P0, [UR6+0x48], R3 ;  /* 0x00004803ff0075a7 */ /* 0x000e640008001106 */
[----:B-1----:R-:W-:Y:S05]  /*3da0*/  @!P0 BRA `(.L_x_70) ;  /* 0x00000028003c8947 */ /* 0x002fea0003800000 */
.L_x_69:
[----:B------:R-:W-:Y:S05]  /*3db0*/  BRA.U !UP3, `(.L_x_71) ;  /* 0x000000010b347547 */ /* 0x000fea000b800000 */
[----:B------:R-:W-:Y:S01]  /*3dc0*/  UPLOP3.LUT UP0, UPT, UPT, UPT, UP2, 0x80, 0x8 ;  /* 0x000000000008789c */ /* 0x000fe20003f0f020 */
[----:B-1----:R-:W-:Y:S02]  /*3dd0*/  HFMA2 R0, -RZ, RZ, 0, 5.9604644775390625e-08 ;  /* 0x00000001ff007431 */ /* 0x002fe400000001ff */
[----:B------:R-:W-:Y:S03]  /*3de0*/  IMAD.MOV.U32 R98, RZ, RZ, 0x1 ;  /* 0x00000001ff627424 */ /* 0x000fe600078e00ff */
[----:B------:R-:W-:Y:S05]  /*3df0*/  PLOP3.LUT P0, PT, PT, PT, UP0, 0x80, 0x8 ;  /* 0x000000000008781c */ /* 0x000fea0003f0f008 */
[----:B------:R-:W1:Y:S01]  /*3e00*/  @UP0 LDCU.64 UR8, c[0x0][0x888] ;  /* 0x00011100ff0807ac */ /* 0x000e620008000a00 */
[----:B------:R-:W-:Y:S07]  /*3e10*/  @UP0 UIMAD UR7, UR36, UR4, URZ ;  /* 0x00000004240702a4 */ /* 0x000fee000f8e02ff */
[----:B------:R-:W-:Y:S01]  /*3e20*/  @!P0 PRMT R98, R0, 0x7610, R98 ;  /* 0x0000761000628816 */ /* 0x000fe20000000062 */
[----:B-1----:R-:W-:Y:S03]  /*3e30*/  @UP0 UIMAD.WIDE UR8, UR7, 0x4, UR8 ;  /* 0x00000004070808a5 */ /* 0x002fe6000f8e0208 */
[----:B------:R-:W1:Y:S03]  /*3e40*/  @!UP0 LDCU UR7, c[0x0][0x880] ;  /* 0x00011000ff0787ac */ /* 0x000e660008000800 */
[----:B------:R-:W-:Y:S01]  /*3e50*/  IMAD.U32 R10, RZ, RZ, UR8 ;  /* 0x00000008ff0a7e24 */ /* 0x000fe2000f8e00ff */
[----:B------:R-:W-:Y:S05]  /*3e60*/  MOV R11, UR9 ;  /* 0x00000009000b7c02 */ /* 0x000fea0008000f00 */
[----:B-----5:R3:W5:Y:S02]  /*3e70*/  @P0 LDG.E R48, desc[UR40][R10.64] ;  /* 0x000000280a300981 */ /* 0x020764000c1e1900 */
[----:B-1-3--:R-:W-:Y:S07]  /*3e80*/  @!P0 IMAD.U32 R48, RZ, RZ, UR7 ;  /* 0x00000007ff308e24 */ /* 0x00afee000f8e00ff */
.L_x_71:
[----:B-----5:R-:W-:Y:S01]  /*3e90*/  @!P4 ISETP.EQ.AND P5, PT, R48, RZ, PT ;  /* 0x000000ff3000c20c */ /* 0x020fe20003fa2270 */
[----:B------:R-:W-:Y:S01]  /*3ea0*/  @!UPT UIADD3 URZ, UPT, UPT, URZ, URZ, URZ ;  /* 0x000000fffffff290 */ /* 0x000fe2000fffe0ff */
[----:B------:R-:W-:Y:S11]  /*3eb0*/  @!P4 BRA `(.L_x_72) ;  /* 0x000000000014c947 */ /* 0x000ff60003800000 */
[----:B------:R-:W-:Y:S02]  /*3ec0*/  LOP3.LUT P0, RZ, R98, 0xff, RZ, 0xc0, !PT ;  /* 0x000000ff62ff7812 */ /* 0x000fe4000780c0ff */
[----:B------:R-:W-:Y:S04]  /*3ed0*/  PLOP3.LUT P5, PT, PT, PT, UP0, 0x80, 0x8 ;  /* 0x000000000008781c */ /* 0x000fe80003faf008 */
[----:B------:R-:W-:Y:S07]  /*3ee0*/  PLOP3.LUT P5, PT, P5, PT, PT, 0x8, 0x80 ;  /* 0x000000000080781c */ /* 0x000fee0002fae170 */
[----:B------:R-:W-:Y:S11]  /*3ef0*/  @P0 ISETP.EQ.AND P5, PT, R48, RZ, PT ;  /* 0x000000ff3000020c */ /* 0x000ff60003fa2270 */
[----:B------:R-:W-:Y:S02]  /*3f00*/  @!UPT UIADD3 URZ, UPT, UPT, URZ, URZ, URZ ;  /* 0x000000fffffff290 */ /* 0x000fe4000fffe0ff */
.L_x_72:
[----:B------:R-:W3:Y:S01]  /*3f10*/  SYNCS.PHASECHK.TRANS64.TRYWAIT P4, [UR6+0x38], R26 ;  /* 0x0000381aff0075a7 */ /* 0x000ee20008081106 */
[----:B------:R-:W-:Y:S01]  /*3f20*/  @P3 SHF.R.U32.HI R27, RZ, 0x10, R21 ;  /* 0x00000010ff1b3819 */ /* 0x000fe20000011615 */
[----:B------:R-:W-:Y:S01]  /*3f30*/  VIADD R29, R29, 0x1 ;  /* 0x000000011d1d7836 */ /* 0x000fe20000000000 */
[----:B------:R-:W5:Y:S08]  /*3f40*/  LDC.64 R14, c[0x0][0xb10] ;  /* 0x0002c400ff0e7b82 */ /* 0x000f700000000a00 */
[----:B------:R-:W2:Y:S08]  /*3f50*/  LDC.64 R10, c[0x0][0xb18] ;  /* 0x0002c600ff0a7b82 */ /* 0x000eb00000000a00 */
[----:B-1----:R-:W1:Y:S08]  /*3f60*/  @!P1 LDC R0, c[0x0][0xb20] ;  /* 0x0002c800ff009b82 */ /* 0x002e700000000800 */
[----:B------:R-:W4:Y:S01]  /*3f70*/  @!P1 LDC R3, c[0x0][0xb0c] ;  /* 0x0002c300ff039b82 */ /* 0x000f220000000800 */
[----:B-----5:R-:W-:Y:S05]  /*3f80*/  @!P1 IMAD.HI.U32 R14, R13, R14, RZ ;  /* 0x0000000e0d0e9227 */ /* 0x020fea00078e00ff */
[----:B------:R-:W-:Y:S01]  /*3f90*/  @!P1 SHF.R.U32.HI R14, RZ, R15, R14 ;  /* 0x0000000fff0e9219 */ /* 0x000fe2000001160e */
[----:B--2---:R-:W-:Y:S01]  /*3fa0*/  @!P1 IMAD.HI.U32 R11, R8, R11, RZ ;  /* 0x0000000b080b9227 */ /* 0x004fe200078e00ff */
[----:B------:R-:W-:Y:S04]  /*3fb0*/  @!P1 ISETP.NE.AND P0, PT, R10, 0x1, PT ;  /* 0x000000010a00980c */ /* 0x000fe80003f05270 */
[----:B-1----:R-:W-:Y:S02]  /*3fc0*/  @!P1 SHF.R.U32.HI R9, RZ, R0, R11 ;  /* 0x00000000ff099219 */ /* 0x002fe4000001160b */
[----:B----4-:R-:W-:Y:S02]  /*3fd0*/  @!P1 ISETP.NE.AND P2, PT, R3, 0x1, PT ;  /* 0x000000010300980c */ /* 0x010fe40003f45270 */
[----:B------:R-:W-:Y:S02]  /*3fe0*/  @!P1 SEL R9, R8, R9, !P0 ;  /* 0x0000000908099207 */ /* 0x000fe40004000000 */
[----:B------:R-:W-:Y:S02]  /*3ff0*/  ELECT P0, URZ, PT ;  /* 0x0000000000ff782f */ /* 0x000fe40003800000 */
[----:B------:R-:W-:Y:S05]  /*4000*/  @!P1 SEL R14, R13, R14, !P2 ;  /* 0x0000000e0d0e9207 */ /* 0x000fea0005000000 */
[----:B------:R-:W-:Y:S02]  /*4010*/  @!P1 IMAD.IADD R0, R9, 0x1, -R14 ;  /* 0x0000000109009824 */ /* 0x000fe400078e0a0e */
[----:B------:R-:W-:Y:S02]  /*4020*/  @!P1 IMAD.IADD R9, R14, 0x1, -R9 ;  /* 0x000000010e099824 */ /* 0x000fe400078e0a09 */
[----:B------:R-:W-:Y:S02]  /*4030*/  @!P1 IMAD R13, R0, R3, R13 ;  /* 0x00000003000d9224 */ /* 0x000fe400078e020d */
[----:B------:R-:W-:Y:S01]  /*4040*/  @!P1 IMAD R8, R9, R10, R8 ;  /* 0x0000000a09089224 */ /* 0x000fe200078e0208 */
[----:B---3--:R-:W-:Y:S06]  /*4050*/  @!P4 BRA `(.L_x_73) ;  /* 0x0000002400a8c947 */ /* 0x008fec0003800000 */
.L_x_122:
[----:B------:R-:W-:Y:S01]  /*4060*/  PLOP3.LUT P5, PT, P5, P0, PT, 0xf2, 0x2f ;  /* 0x00000000002f781c */ /* 0x000fe20002fa1e72 */
[----:B------:R-:W-:Y:S01]  /*4070*/  UMOV UR14, 0x0 ;  /* 0x00000000000e7882 */ /* 0x000fe20000000000 */
[----:B------:R-:W-:Y:S01]  /*4080*/  LOP3.LUT R30, R30, 0x1, RZ, 0x3c, !PT ;  /* 0x000000011e1e7812 */ /* 0x000fe200078e3cff */
[----:B------:R-:W-:Y:S01]  /*4090*/  UMOV UR15, 0x10000000 ;  /* 0x10000000000f7882 */ /* 0x000fe20000000000 */
[----:B------:R-:W-:Y:S01]  /*40a0*/  UMOV UR12, UR36 ;  /* 0x00000024000c7c82 */ /* 0x000fe20008000000 */
[----:B------:R-:W-:Y:S08]  /*40b0*/  @P3 R2UR UR36, R27 ;  /* 0x000000001b2432ca */ /* 0x000ff000000e0000 */
[----:B-1----:R-:W-:Y:S01]  /*40c0*/  @!P5 IADD3 R3, P0, PT, R32, 0x580, RZ ;  /* 0x000005802003d810 */ /* 0x002fe20007f1e0ff */
[----:B------:R-:W-:Y:S01]  /*40d0*/  @!P5 IMAD.SHL.U32 R97, R97, 0x40, RZ ;  /* 0x000000406161d824 */ /* 0x000fe200078e00ff */
[----:B------:R-:W-:Y:S01]  /*40e0*/  VOTEU.ALL UP1, P5 ;  /* 0x0000000000ff7886 */ /* 0x000fe20002820000 */
[----:B------:R-:W-:Y:S01]  /*40f0*/  @!P5 IMAD.SHL.U32 R99, R99, 0x40, RZ ;  /* 0x000000406363d824 */ /* 0x000fe200078e00ff */
[----:B------:R-:W-:Y:S01]  /*4100*/  @!P5 R2UR UR8, R3 ;  /* 0x000000000308d2ca */ /* 0x000fe200000e0000 */
[----:B------:R-:W-:Y:S01]  /*4110*/  @!P5 IMAD.X R0, RZ, RZ, R33, P0 ;  /* 0x000000ffff00d224 */ /* 0x000fe200000e0621 */
[----:B------:R-:W-:Y:S01]  /*4120*/  @!P5 R2UR UR10, R97 ;  /* 0x00000000610ad2ca */ /* 0x000fe200000e0000 */
[----:B------:R-:W-:Y:S01]  /*4130*/  @!UP1 UIADD3 UR9, UPT, UPT, UR6, 0x30, URZ ;  /* 0x0000003006099890 */ /* 0x000fe2000fffe0ff */
[----:B------:R-:W-:Y:S01]  /*4140*/  @!P5 R2UR UR11, R99 ;  /* 0x00000000630bd2ca */ /* 0x000fe200000e0000 */
[----:B------:R-:W-:Y:S01]  /*4150*/  IMAD.IADD R97, R8, 0x1, R81 ;  /* 0x0000000108617824 */ /* 0x000fe200078e0251 */
[----:B------:R-:W-:Y:S01]  /*4160*/  @!P5 R2UR UR7, R0 ;  /* 0x000000000007d2ca */ /* 0x000fe200000e0000 */
[----:B------:R-:W-:Y:S01]  /*4170*/  IMAD.IADD R99, R13, 0x1, R96 ;  /* 0x000000010d637824 */ /* 0x000fe200078e0260 */
[C---:B------:R-:W-:Y:S04]  /*4180*/  ISETP.NE.AND P0, PT, R29.reuse, 0x2, PT ;  /* 0x000000021d00780c */ /* 0x040fe80003f05270 */
[----:B------:R-:W-:Y:S01]  /*4190*/  SEL R3, RZ, 0x1, P0 ;  /* 0x00000001ff037807 */ /* 0x000fe20000000000 */
[----:B------:R-:W-:Y:S01]  /*41a0*/  IMAD.U32 R10, RZ, RZ, UR8 ;  /* 0x00000008ff0a7e24 */ /* 0x000fe2000f8e00ff */
[----:B------:R-:W-:Y:S01]  /*41b0*/  @!UP1 UIADD3 UR8, UPT, UPT, UR6, 0x200, URZ ;  /* 0x0000020006089890 */ /* 0x000fe2000fffe0ff */
[----:B------:R-:W-:Y:S01]  /*41c0*/  SEL R29, R29, RZ, P0 ;  /* 0x000000ff1d1d7207 */ /* 0x000fe20000000000 */
[----:B------:R-:W-:Y:S01]  /*41d0*/  VOTEU.ALL UP1, P5 ;  /* 0x0000000000ff7886 */ /* 0x000fe20002820000 */
[----:B------:R-:W-:Y:S02]  /*41e0*/  LOP3.LUT R28, R28, R3, RZ, 0x3c, !PT ;  /* 0x000000031c1c7212 */ /* 0x000fe400078e3cff */
[----:B------:R-:W-:Y:S01]  /*41f0*/  IMAD.U32 R11, RZ, RZ, UR7 ;  /* 0x00000007ff0b7e24 */ /* 0x000fe2000f8e00ff */
[----:B------:R-:W-:Y:S04]  /*4200*/  @!P5 R2UR UR16, R10 ;  /* 0x000000000a10d2ca */ /* 0x000fe800000e0000 */
[----:B------:R-:W-:Y:S11]  /*4210*/  @!P5 R2UR UR17, R11 ;  /* 0x000000000b11d2ca */ /* 0x000ff600000e0000 */
[----:B------:R-:W-:Y:S02]  /*4220*/  @!UPT UIADD3 URZ, UPT, UPT, URZ, URZ, URZ ;  /* 0x000000fffffff290 */ /* 0x000fe4000fffe0ff */
[----:B------:R3:W-:Y:S01]  /*4230*/  @!UP1 UTMALDG.3D [UR8], [UR16], desc[UR14] ;  /* 0x00000e08100095b4 */ /* 0x0007e20008011000 */
[----:B------:R3:W-:Y:S01]  /*4240*/  @!P5 SYNCS.ARRIVE.TRANS64.RED.A0TR RZ, [UR6+0x30], R25 ;  /* 0x00003019ffffd9a7 */ /* 0x0007e20008300406 */
[----:B------:R-:W-:Y:S01]  /*4250*/  UPLOP3.LUT UP1, UPT, UPT, UPT, UPT, 0x80, 0x8 ;  /* 0x000000000008789c */ /* 0x000fe20003f2f070 */
[----:B------:R-:W-:Y:S01]  /*4260*/  SYNCS.ARRIVE.TRANS64.RED.A1T0 RZ, [UR37], RZ ;  /* 0x000000ffffff79a7 */ /* 0x000fe20008100425 */
[----:B------:R-:W-:Y:S09]  /*4270*/  @P3 BRA `(.L_x_74) ;  /* 0xfffffff400b43947 */ /* 0x000ff2000383ffff */
[----:B------:R-:W-:Y:S07]  /*4280*/  MOV R0, UR6 ;  /* 0x0000000600007c02 */ /* 0x000fee0008000f00 */
.L_x_75:
[----:B-1----:R-:W-:-:S04]  /*4290*/  SHF.L.U32 R3, R30, 0x1f, RZ ;  /* 0x0000001f1e037819 */ /* 0x002fc800000006ff */
[----:B------:R1:W2:Y:S03]  /*42a0*/  SYNCS.PHASECHK.TRANS64.TRYWAIT P0, [R0+URZ+0x38], R3 ;  /* 0x00003803000075a7 */ /* 0x0002a600080011ff */
[----:B--2---:R-:W-:Y:S05]  /*42b0*/  @!P0 NANOSLEEP.SYNCS 0x989680 ;  /* 0x009896800000895d */ /* 0x004fea0003900000 */
[----:B------:R-:W2:Y:S02]  /*42c0*/  @!P0 SYNCS.PHASECHK.TRANS64 P0, [R0+URZ+0x38], R3 ;  /* 0x00003803000085a7 */ /* 0x000ea400080010ff */
[----:B--23--:R-:W-:Y:S05]  /*42d0*/  @P0 EXIT ;  /* 0x000000000000094d */ /* 0x00cfea0003800000 */
[----:B------:R-:W-:Y:S05]  /*42e0*/  BRA `(.L_x_75) ;  /* 0xfffffffc00e87947 */ /* 0x000fea000383ffff */
.L_x_66:
[----:B------:R-:W-:-:S06]  /*42f0*/  UISETP.GE.AND UP1, UPT, UR8, 0x4, UPT ;  /* 0x000000040800788c */ /* 0x000fcc000bf26270 */
[----:B------:R-:W-:-:S13]  /*4300*/  PLOP3.LUT P0, PT, PT, PT, UP1, 0x80, 0x8 ;  /* 0x000000000008781c */ /* 0x000fda0003f0f018 */
[----:B------:R-:W-:Y:S05]  /*4310*/  @!P0 EXIT ;  /* 0x000000000000894d */ /* 0x000fea0003800000 */
[----:B------:R-:W-:Y:S01]  /*4320*/  BAR.SYNC.DEFER_BLOCKING 0x6, 0xa0 ;  /* 0x0182800000007b1d */ /* 0x000fe20000010000 */
[C---:B------:R-:W-:Y:S02]  /*4330*/  IMAD.SHL.U32 R5, R103.reuse, 0x40, RZ ;  /* 0x0000004067057824 */ /* 0x040fe400078e00ff */
[----:B------:R-:W-:Y:S02]  /*4340*/  HFMA2 R113, -RZ, RZ, 0, 0 ;  /* 0x00000000ff717431 */ /* 0x000fe400000001ff */
[C---:B------:R-:W-:Y:S01]  /*4350*/  IMAD.SHL.U32 R0, R103.reuse, 0x20, RZ ;  /* 0x0000002067007824 */ /* 0x040fe200078e00ff */
[----:B------:R-:W-:Y:S01]  /*4360*/  CS2R R108, SRZ ;  /* 0x00000000006c7805 */ /* 0x000fe2000001ff00 */
[----:B------:R-:W-:Y:S01]  /*4370*/  IMAD.SHL.U32 R105, R103, 0x8, RZ ;  /* 0x0000000867697824 */ /* 0x000fe200078e00ff */
[----:B------:R-:W-:Y:S01]  /*4380*/  UMOV UR43, 0x400 ;  /* 0x00000400002b7882 */ /* 0x000fe20000000000 */
[----:B------:R-:W-:Y:S01]  /*4390*/  LOP3.LUT R2, R5, 0x180, RZ, 0xc0, !PT ;  /* 0x0000018005027812 */ /* 0x000fe200078ec0ff */
[----:B------:R-:W-:Y:S01]  /*43a0*/  ULEA UR43, UR37, UR43, 0x18 ;  /* 0x0000002b252b7291 */ /* 0x000fe2000f8ec0ff */
[----:B------:R-:W1:Y:S01]  /*43b0*/  LDC R101, c[0x0][0x370] ;  /* 0x0000dc00ff657b82 */ /* 0x000e620000000800 */
[----:B------:R-:W-:Y:S01]  /*43c0*/  LOP3.LUT R0, R0, 0xc00, RZ, 0xc0, !PT ;  /* 0x00000c0000007812 */ /* 0x000fe200078ec0ff */
[C---:B------:R-:W-:Y:S01]  /*43d0*/  IMAD.U32 R46, R103.reuse, 0x10000, RZ ;  /* 0x00010000672e7824 */ /* 0x040fe200078e00ff */
[----:B------:R-:W-:Y:S01]  /*43e0*/  LOP3.LUT R105, R2, 0x30, R105, 0xf8, !PT ;  /* 0x0000003002697812 */ /* 0x000fe200078ef869 */
[C---:B------:R-:W-:Y:S01]  /*43f0*/  IMAD.SHL.U32 R2, R103.reuse, 0x2, RZ ;  /* 0x0000000267027824 */ /* 0x040fe200078e00ff */
[--C-:B------:R-:W-:Y:S01]  /*4400*/  LOP3.LUT R0, R0, 0x40, R5.reuse, 0xf8, !PT ;  /* 0x0000004000007812 */ /* 0x100fe200078ef805 */
[----:B------:R-:W-:Y:S01]  /*4410*/  IMAD.SHL.U32 R104, R103, 0x10, RZ ;  /* 0x0000001067687824 */ /* 0x000fe200078e00ff */
[----:B------:R-:W-:Y:S01]  /*4420*/  UIADD3 UR4, UPT, UPT, UR43, 0x1200, URZ ;  /* 0x000012002b047890 */ /* 0x000fe2000fffe0ff */
[----:B------:R-:W2:Y:S01]  /*4430*/  LDC R42, c[0x0][0xb0c] ;  /* 0x0002c300ff2a7b82 */ /* 0x000ea20000000800 */
[----:B------:R-:W-:Y:S01]  /*4440*/  LOP3.LUT R105, R105, 0x20, R2, 0x78, !PT ;  /* 0x0000002069697812 */ /* 0x000fe200078e7802 */
[----:B------:R-:W-:Y:S01]  /*4450*/  IMAD.MOV.U32 R44, RZ, RZ, RZ ;  /* 0x000000ffff2c7224 */ /* 0x000fe200078e00ff */
[----:B------:R-:W-:Y:S01]  /*4460*/  LOP3.LUT R0, R0, 0x200, R5, 0xf8, !PT ;  /* 0x0000020000007812 */ /* 0x000fe200078ef805 */
[----:B------:R-:W-:Y:S01]  /*4470*/  IMAD.MOV.U32 R110, RZ, RZ, RZ ;  /* 0x000000ffff6e7224 */ /* 0x000fe200078e00ff */
[----:B------:R-:W-:Y:S01]  /*4480*/  LOP3.LUT R46, R46, 0x600000, RZ, 0xc0, !PT ;  /* 0x006000002e2e7812 */ /* 0x000fe200078ec0ff */
[----:B------:R-:W-:Y:S01]  /*4490*/  IMAD.U32 R111, RZ, RZ, UR4 ;  /* 0x00000004ff6f7e24 */ /* 0x000fe2000f8e00ff */
[----:B------:R-:W4:Y:S01]  /*44a0*/  LDS R3, [UR43+0x100] ;  /* 0x0001002bff037984 */ /* 0x000f220008000800 */
[----:B------:R-:W1:Y:S01]  /*44b0*/  LDC R100, c[0x0][0xb20] ;  /* 0x0002c800ff647b82 */ /* 0x000e620000000800 */
[----:B------:R-:W-:Y:S01]  /*44c0*/  LOP3.LUT R105, R0, R105, RZ, 0xfc, !PT ;  /* 0x0000006900697212 */ /* 0x000fe200078efcff */
[----:B------:R-:W1:Y:S01]  /*44d0*/  LDCU.64 UR46, c[0x0][0x348] ;  /* 0x00006900ff2e77ac */ /* 0x000e620008000a00 */
[----:B------:R-:W-:-:S02]  /*44e0*/  LOP3.LUT R104, R104, 0x20, RZ, 0xc0, !PT ;  /* 0x0000002068687812 */ /* 0x000fc400078ec0ff */
[----:B------:R-:W-:Y:S01]  /*44f0*/  IADD3 R5, PT, PT, R105, UR43, RZ ;  /* 0x0000002b69057c10 */ /* 0x000fe2000fffe0ff */
[----:B------:R-:W1:Y:S02]  /*4500*/  LDCU.64 UR38, c[0x0][0x888] ;  /* 0x00011100ff2677ac */ /* 0x000e640008000a00 */
[----:B------:R-:W1:Y:S01]  /*4510*/  LDC R41, c[0x0][0xb30] ;  /* 0x0002cc00ff297b82 */ /* 0x000e620000000800 */
[----:B------:R-:W-:Y:S01]  /*4520*/  IADD3 R104, PT, PT, -R104, 0x200, R5 ;  /* 0x0000020068687810 */ /* 0x000fe20007ffe105 */
[----:B------:R-:W-:-:S06]  /*4530*/  UIADD3 UR42, UPT, UPT, UR43, 0x200, URZ ;  /* 0x000002002b2a7890 */ /* 0x000fcc000fffe0ff */
[----:B------:R-:W1:Y:S08]  /*4540*/  LDC.64 R90, c[0x0][0xb10] ;  /* 0x0002c400ff5a7b82 */ /* 0x000e700000000a00 */
[----:B------:R-:W1:Y:S08]  /*4550*/  LDC.64 R38, c[0x0][0xb18] ;  /* 0x0002c600ff267b82 */ /* 0x000e700000000a00 */
[----:B------:R-:W1:Y:S01]  /*4560*/  LDC.64 R86, c[0x0][0x888] ;  /* 0x00022200ff567b82 */ /* 0x000e620000000a00 */
[----:B----4-:R-:W-:-:S07]  /*4570*/  IMAD.IADD R46, R3, 0x1, R46 ;  /* 0x00000001032e7824 */ /* 0x010fce00078e022e */
[----:B------:R-:W4:Y:S08]  /*4580*/  LDC.64 R36, c[0x0][0xb28] ;  /* 0x0002ca00ff247b82 */ /* 0x000f300000000a00 */
[----:B------:R-:W1:Y:S08]  /*4590*/  LDC.64 R88, c[0x0][0x890] ;  /* 0x00022400ff587b82 */ /* 0x000e700000000a00 */
[----:B------:R-:W1:Y:S08]  /*45a0*/  LDC.64 R84, c[0x0][0x8b0] ;  /* 0x00022c00ff547b82 */ /* 0x000e700000000a00 */
[----:B------:R-:W1:Y:S08]  /*45b0*/  LDC.64 R82, c[0x0][0x8a8] ;  /* 0x00022a00ff527b82 */ /* 0x000e700000000a00 */
[----:B--2---:R-:W1:Y:S02]  /*45c0*/  LDC R102, c[0x0][0x374] ;  /* 0x0000dd00ff667b82 */ /* 0x004e640000000800 */
.L_x_93:
[----:B------:R-:W-:Y:S02]  /*45d0*/  LEA R0, R113, UR43, 0x3 ;  /* 0x0000002b71007c11 */ /* 0x000fe4000f8e18ff */
[----:B------:R-:W-:Y:S02]  /*45e0*/  SHF.L.U32 R3, R109, 0x1f, RZ ;  /* 0x0000001f6d037819 */ /* 0x000fe400000006ff */
[----:B------:R-:W-:Y:S02]  /*45f0*/  LEA R16, R113, UR43, 0x4 ;  /* 0x0000002b71107c11 */ /* 0x000fe4000f8e20ff */
[----:B--2---:R-:W2:Y:S02]  /*4600*/  SYNCS.PHASECHK.TRANS64.TRYWAIT P0, [R0+URZ+0x50], R3 ;  /* 0x00005003000075a7 */ /* 0x004ea400080011ff */
[----:B-12---:R-:W-:Y:S05]  /*4610*/  @!P0 BRA `(.L_x_76) ;  /* 0x0000002000508947 */ /* 0x006fea0003800000 */
.L_x_123:
[----:B------:R-:W4:Y:S01]  /*4620*/  LDC.64 R12, c[0x0][0xb10] ;  /* 0x0002c400ff0c7b82 */ /* 0x000f220000000a00 */
[----:B------:R-:W4:Y:S01]  /*4630*/  LDS.128 R16, [R16+0xe0] ;  /* 0x0000e00010107984 */ /* 0x000f220000000c00 */
[----:B-1----:R-:W-:Y:S01]  /*4640*/  ISETP.NE.AND P1, PT, R41, 0x1, PT ;  /* 0x000000012900780c */ /* 0x002fe20003f25270 */
[----:B--2---:R-:W-:Y:S01]  /*4650*/  VIADD R0, R0, 0x60 ;  /* 0x0000006000007836 */ /* 0x004fe20000000000 */
[----:B---3--:R-:W-:Y:S04]  /*4660*/  ISETP.GE.AND P0, PT, R40, 0x1, PT ;  /* 0x000000012800780c */ /* 0x008fe80003f06270 */
[----:B------:R-:W1:Y:S01]  /*4670*/  LDC.64 R10, c[0x0][0xb18] ;  /* 0x0002c600ff0a7b82 */ /* 0x000e620000000a00 */
[----:B------:R-:W-:Y:S01]  /*4680*/  PRMT R0, RZ, 0x654, R0 ;  /* 0x00000654ff007816 */ /* 0x000fe20000000000 */
[----:B------:R-:W-:Y:S01]  /*4690*/  @!PT LDS RZ, [RZ] ;  /* 0x00000000fffff984 */ /* 0x000fe20000000800 */
[----:B------:R-:W-:Y:S01]  /*46a0*/  @!PT LDS RZ, [RZ] ;  /* 0x00000000fffff984 */ /* 0x000fe20000000800 */
[----:B------:R-:W-:Y:S01]  /*46b0*/  @!PT LDS RZ, [RZ] ;  /* 0x00000000fffff984 */ /* 0x000fe20000000800 */
[----:B------:R-:W-:Y:S01]  /*46c0*/  @!PT LDS RZ, [RZ] ;  /* 0x00000000fffff984 */ /* 0x000fe20000000800 */
[----:B------:R2:W-:Y:S06]  /*46d0*/  MEMBAR.ALL.CTA ;  /* 0x0000000000007992 */ /* 0x0005ec0000008000 */
[----:B--2---:R-:W2:Y:S01]  /*46e0*/  FENCE.VIEW.ASYNC.S ;  /* 0x00000000000073c6 */ /* 0x004ea20000000000 */
[----:B------:R-:W3:Y:S08]  /*46f0*/  @!P1 LDC R14, c[0x0][0xb20] ;  /* 0x0002c800ff0e9b82 */ /* 0x000ef00000000800 */
[----:B------:R-:W1:Y:S01]  /*4700*/  @!P1 LDC R9, c[0x0][0xb0c] ;  /* 0x0002c300ff099b82 */ /* 0x000e620000000800 */
[----:B--2---:R2:W-:Y:S01]  /*4710*/  SYNCS.ARRIVE.TRANS64.RED.A1T0 RZ, [R0+URZ], RZ ;  /* 0x000000ff00ff79a7 */ /* 0x0045e200081004ff */
[----:B----4-:R-:W-:Y:S04]  /*4720*/  LOP3.LUT P4, RZ, R18, 0x1, RZ, 0xc0, !PT ;  /* 0x0000000112ff7812 */ /* 0x010fe8000788c0ff */
[----:B------:R-:W-:Y:S09]  /*4730*/  P2R R112, PR, RZ, 0x10 ;  /* 0x00000010ff707803 */ /* 0x000ff20000000000 */
[----:B------:R-:W-:Y:S02]  /*4740*/  @P4 MOV R45, R16 ;  /* 0x00000010002d4202 */ /* 0x000fe40000000f00 */
[----:B------:R-:W-:Y:S01]  /*4750*/  @P4 LOP3.LUT R43, R17, 0xffff, RZ, 0xc0, !PT ;  /* 0x0000ffff112b4812 */ /* 0x000fe200078ec0ff */
[----:B--2---:R-:W-:Y:S06]  /*4760*/  @!P0 BRA `(.L_x_77) ;  /* 0x0000000000a48947 */ /* 0x004fec0003800000 */
[----:B------:R-:W-:Y:S01]  /*4770*/  IMAD.HI.U32 R21, R102, R39, RZ ;  /* 0x0000002766157227 */ /* 0x000fe200078e00ff */
[----:B------:R-:W-:Y:S02]  /*4780*/  ISETP.NE.AND P0, PT, R38, 0x1, PT ;  /* 0x000000012600780c */ /* 0x000fe40003f05270 */
[----:B------:R-:W-:Y:S01]  /*4790*/  ISETP.NE.AND P2, PT, R40, 0x1, PT ;  /* 0x000000012800780c */ /* 0x000fe20003f45270 */
[----:B------:R-:W-:Y:S01]  /*47a0*/  IMAD.HI.U32 R20, R101, R90, RZ ;  /* 0x0000005a65147227 */ /* 0x000fe200078e00ff */
[----:B------:R-:W-:Y:S02]  /*47b0*/  SHF.R.U32.HI R21, RZ, R100, R21 ;  /* 0x00000064ff157219 */ /* 0x000fe40000011615 */
[----:B------:R-:W-:Y:S01]  /*47c0*/  ISETP.NE.AND P3, PT, R42, 0x1, PT ;  /* 0x000000012a00780c */ /* 0x000fe20003f65270 */
[----:B------:R-:W-:Y:S01]  /*47d0*/  IMAD.HI.U32 R24, R45, R90, RZ ;  /* 0x0000005a2d187227 */ /* 0x000fe200078e00ff */
[----:B------:R-:W-:Y:S02]  /*47e0*/  SHF.R.U32.HI R20, RZ, R91, R20 ;  /* 0x0000005bff147219 */ /* 0x000fe40000011614 */
[----:B------:R-:W-:Y:S01]  /*47f0*/  SEL R3, R102, R21, !P0 ;  /* 0x0000001566037207 */ /* 0x000fe20004000000 */
[----:B------:R-:W-:Y:S01]  /*4800*/  IMAD.HI.U32 R21, R43, R39, RZ ;  /* 0x000000272b157227 */ /* 0x000fe200078e00ff */
[----:B------:R-:W-:Y:S02]  /*4810*/  SEL R7, R101, R20, !P3 ;  /* 0x0000001465077207 */ /* 0x000fe40005800000 */
[----:B------:R-:W-:Y:S01]  /*4820*/  SHF.R.U32.HI R24, RZ, R91, R24 ;  /* 0x0000005bff187219 */ /* 0x000fe20000011618 */
[-C--:B------:R-:W-:Y:S04]  /*4830*/  IMAD.HI.U32 R20, R3, R36.reuse, RZ ;  /* 0x0000002403147227 */ /* 0x080fe800078e00ff */
[----:B------:R-:W-:Y:S01]  /*4840*/  IMAD.HI.U32 R22, R7, R36, RZ ;  /* 0x0000002407167227 */ /* 0x000fe200078e00ff */
[-C--:B------:R-:W-:Y:S02]  /*4850*/  @P2 SHF.R.U32.HI R3, RZ, R37.reuse, R20 ;  /* 0x00000025ff032219 */ /* 0x080fe40000011614 */
[----:B------:R-:W-:Y:S02]  /*4860*/  SHF.R.U32.HI R20, RZ, R100, R21 ;  /* 0x00000064ff147219 */ /* 0x000fe40000011615 */
[----:B------:R-:W-:Y:S01]  /*4870*/  @P2 SHF.R.U32.HI R7, RZ, R37, R22 ;  /* 0x00000025ff072219 */ /* 0x000fe20000011616 */
[C---:B------:R-:W-:Y:S01]  /*4880*/  IMAD R2, R40.reuse, R3, RZ ;  /* 0x0000000328027224 */ /* 0x040fe200078e02ff */
[----:B------:R-:W-:Y:S02]  /*4890*/  SEL R5, R43, R20, !P0 ;  /* 0x000000142b057207 */ /* 0x000fe40004000000 */
[----:B------:R-:W-:Y:S01]  /*48a0*/  SEL R3, R45, R24, !P3 ;  /* 0x000000182d037207 */ /* 0x000fe20005800000 */
[----:B------:R-:W-:Y:S01]  /*48b0*/  IMAD R4, R40, R7, RZ ;  /* 0x0000000728047224 */ /* 0x000fe200078e02ff */
[C---:B------:R-:W-:Y:S01]  /*48c0*/  ISETP.GE.AND P0, PT, R5.reuse, R2, PT ;  /* 0x000000020500720c */ /* 0x040fe20003f06270 */
[----:B------:R-:W-:Y:S03]  /*48d0*/  IMAD.HI.U32 R6, R5, R36, RZ ;  /* 0x0000002405067227 */ /* 0x000fe600078e00ff */
[----:B------:R-:W-:Y:S01]  /*48e0*/  ISETP.GE.OR P0, PT, R3, R4, P0 ;  /* 0x000000040300720c */ /* 0x000fe20000706670 */
[----:B------:R-:W-:Y:S01]  /*48f0*/  IMAD.MOV R4, RZ, RZ, -R3 ;  /* 0x000000ffff047224 */ /* 0x000fe200078e0a03 */
[-C--:B------:R-:W-:Y:S03]  /*4900*/  SHF.R.U32.HI R6, RZ, R37.reuse, R6 ;  /* 0x00000025ff067219 */ /* 0x080fe60000011606 */
[----:B------:R-:W-:Y:S01]  /*4910*/  IMAD R45, R42, R4, R45 ;  /* 0x000000042a2d7224 */ /* 0x000fe200078e022d */
[----:B------:R-:W-:Y:S05]  /*4920*/  SEL R15, R5, R6, !P2 ;  /* 0x00000006050f7207 */ /* 0x000fea0005000000 */
[----:B------:R-:W-:Y:S02]  /*4930*/  IMAD.MOV R6, RZ, RZ, -R15 ;  /* 0x000000ffff067224 */ /* 0x000fe400078e0a0f */
[C---:B------:R-:W-:Y:S04]  /*4940*/  @!P0 IMAD.HI.U32 R2, R3.reuse, R36, RZ ;  /* 0x0000002403028227 */ /* 0x040fe800078e00ff */
[----:B------:R-:W-:Y:S01]  /*4950*/  IMAD R6, R40, R6, R5 ;  /* 0x0000000628067224 */ /* 0x000fe200078e0205 */
[----:B------:R-:W-:Y:S04]  /*4960*/  @!P0 SHF.R.U32.HI R2, RZ, R37, R2 ;  /* 0x00000025ff028219 */ /* 0x000fe80000011602 */
[----:B------:R-:W-:Y:S02]  /*4970*/  @!P0 SEL R0, R3, R2, !P2 ;  /* 0x0000000203008207 */ /* 0x000fe40005000000 */
[----:B------:R-:W-:Y:S02]  /*4980*/  IADD3 R2, PT, PT, -R5, RZ, RZ ;  /* 0x000000ff05027210 */ /* 0x000fe40007ffe1ff */
[----:B------:R-:W-:Y:S01]  /*4990*/  @!P0 IADD3 R8, PT, PT, R15, -R0, RZ ;  /* 0x800000000f088210 */ /* 0x000fe20007ffe0ff */
[----:B------:R-:W-:Y:S02]  /*49a0*/  @!P0 IMAD R0, R7, R6, R0 ;  /* 0x0000000607008224 */ /* 0x000fe400078e0200 */
[----:B------:R-:W-:Y:S02]  /*49b0*/  IMAD R43, R38, R2, R43 ;  /* 0x00000002262b7224 */ /* 0x000fe400078e022b */
[----:B------:R-:W-:Y:S02]  /*49c0*/  @!P0 IMAD R5, R8, R40, R3 ;  /* 0x0000002808058224 */ /* 0x000fe400078e0203 */
[----:B------:R-:W-:Y:S04]  /*49d0*/  @!P0 IMAD.MOV.U32 R3, RZ, RZ, R0 ;  /* 0x000000ffff038224 */ /* 0x000fe800078e0000 */
[----:B------:R-:W-:Y:S02]  /*49e0*/  IMAD R45, R3, R42, R45 ;  /* 0x0000002a032d7224 */ /* 0x000fe400078e022d */
[----:B------:R-:W-:Y:S07]  /*49f0*/  IMAD R43, R5, R38, R43 ;  /* 0x00000026052b7224 */ /* 0x000fee00078e022b */
.L_x_77:
[----:B------:R-:W-:Y:S01]  /*4a00*/  @!P1 IMAD.HI.U32 R0, R45, R12, RZ ;  /* 0x0000000c2d009227 */ /* 0x000fe200078e00ff */
[----:B-1----:R-:W-:Y:S01]  /*4a10*/  @!P1 ISETP.NE.AND P0, PT, R10, 0x1, PT ;  /* 0x000000010a00980c */ /* 0x002fe20003f05270 */
[----:B------:R-:W-:Y:S01]  /*4a20*/  ULOP3.LUT UP0, URZ, UR42, 0x1b0, URZ, 0xc0, !UPT ;  /* 0x000001b02aff7892 */ /* 0x000fe2000f80c0ff */
[----:B------:R-:W-:Y:S01]  /*4a30*/  @!P1 ISETP.NE.AND P2, PT, R9, 0x1, PT ;  /* 0x000000010900980c */ /* 0x000fe20003f45270 */
[----:B------:R-:W-:Y:S01]  /*4a40*/  @!P1 IMAD.HI.U32 R3, R43, R11, RZ ;  /* 0x0000000b2b039227 */ /* 0x000fe200078e00ff */
[----:B------:R-:W-:Y:S02]  /*4a50*/  @!P1 SHF.R.U32.HI R0, RZ, R13, R0 ;  /* 0x0000000dff009219 */ /* 0x000fe40000011600 */
[----:B------:R-:W-:Y:S01]  /*4a60*/  @P4 SHF.R.U32.HI R107, RZ, 0x10, R17 ;  /* 0x00000010ff6b4819 */ /* 0x000fe20000011611 */
[----:B------:R-:W-:Y:S01]  /*4a70*/  VIADD R113, R113, 0x1 ;  /* 0x0000000171717836 */ /* 0x000fe20000000000 */
[----:B---3--:R-:W-:Y:S02]  /*4a80*/  @!P1 SHF.R.U32.HI R2, RZ, R14, R3 ;  /* 0x0000000eff029219 */ /* 0x008fe40000011603 */
[----:B------:R-:W-:Y:S02]  /*4a90*/  @!P1 SEL R3, R45, R0, !P2 ;  /* 0x000000002d039207 */ /* 0x000fe40005000000 */
[----:B------:R-:W-:Y:S05]  /*4aa0*/  @!P1 SEL R2, R43, R2, !P0 ;  /* 0x000000022b029207 */ /* 0x000fea0004000000 */
[----:B------:R-:W-:Y:S02]  /*4ab0*/  @!P1 IMAD.IADD R0, R2, 0x1, -R3 ;  /* 0x0000000102009824 */ /* 0x000fe400078e0a03 */
[----:B------:R-:W-:Y:S02]  /*4ac0*/  @!P1 IMAD.IADD R2, R3, 0x1, -R2 ;  /* 0x0000000103029824 */ /* 0x000fe400078e0a02 */
[----:B------:R-:W-:Y:S02]  /*4ad0*/  @!P1 IMAD R45, R0, R9, R45 ;  /* 0x00000009002d9224 */ /* 0x000fe400078e022d */
[----:B------:R-:W-:Y:S01]  /*4ae0*/  @!P1 IMAD R43, R2, R10, R43 ;  /* 0x0000000a022b9224 */ /* 0x000fe200078e022b */
[----:B------:R-:W-:Y:S06]  /*4af0*/  BRA.U !UP0, `(.L_x_78) ;  /* 0x0000000108407547 */ /* 0x000fec000b800000 */
[----:B------:R-:W1:Y:S01]  /*4b00*/  LDCU.64 UR8, c[0x4][0x80] ;  /* 0x01001000ff0877ac */ /* 0x000e620008000a00 */
[----:B------:R-:W-:Y:S01]  /*4b10*/  MOV R3, 0x0 ;  /* 0x0000000000037802 */ /* 0x000fe20000000f00 */
[----:B------:R-:W-:Y:S02]  /*4b20*/  HFMA2 R12, -RZ, RZ, 0, 5.9604644775390625e-08 ;  /* 0x00000001ff0c7431 */ /* 0x000fe400000001ff */
[----:B------:R-:W-:Y:S02]  /*4b30*/  IMAD.MOV.U32 R8, RZ, RZ, 0x70 ;  /* 0x00000070ff087424 */ /* 0x000fe400078e00ff */
[----:B------:R-:W-:Y:S01]  /*4b40*/  IMAD.MOV.U32 R13, RZ, RZ, RZ ;  /* 0x000000ffff0d7224 */ /* 0x000fe200078e00ff */
[----:B------:R-:W2:Y:S01]  /*4b50*/  LDCU.64 UR6, c[0x4][0x88] ;  /* 0x01001100ff0677ac */ /* 0x000ea20008000a00 */
[----:B------:R-:W3:Y:S01]  /*4b60*/  LDC.64 R2, c[0x4][R3] ;  /* 0x0100000003027b82 */ /* 0x000ee20000000a00 */
[----:B------:R-:W4:Y:S01]  /*4b70*/  LDCU.64 UR4, c[0x4][0x8] ;  /* 0x01000100ff0477ac */ /* 0x000f220008000a00 */
[----:B-1----:R-:W-:Y:S01]  /*4b80*/  MOV R5, UR9 ;  /* 0x0000000900057c02 */ /* 0x002fe20008000f00 */
[----:B------:R-:W-:Y:S01]  /*4b90*/  IMAD.U32 R4, RZ, RZ, UR8 ;  /* 0x00000008ff047e24 */ /* 0x000fe2000f8e00ff */
[----:B--2---:R-:W-:Y:S01]  /*4ba0*/  MOV R7, UR7 ;  /* 0x0000000700077c02 */ /* 0x004fe20008000f00 */
[----:B------:R-:W-:Y:S01]  /*4bb0*/  IMAD.U32 R6, RZ, RZ, UR6 ;  /* 0x00000006ff067e24 */ /* 0x000fe2000f8e00ff */
[----:B----4-:R-:W-:Y:S01]  /*4bc0*/  MOV R11, UR5 ;  /* 0x00000005000b7c02 */ /* 0x010fe20008000f00 */
[----:B------:R-:W-:Y:S02]  /*4bd0*/  IMAD.U32 R10, RZ, RZ, UR4 ;  /* 0x00000004ff0a7e24 */ /* 0x000fe4000f8e00ff */
[----:B------:R-:W-:Y:S07]  /*4be0*/  LEPC R20, `(.L_x_78) ;  /* 0x000000001014794e */ /* 0x000fee0000000000 */
[----:B---3-5:R-:W-:Y:S05]  /*4bf0*/  CALL.ABS.NOINC R2 ;  /* 0x0000000002007343 */ /* 0x028fea0003c00000 */
.L_x_78:
[----:B------:R-:W-:Y:S01]  /*4c00*/  LOP3.LUT P0, RZ, R111, 0x1b0, RZ, 0xc0, !PT ;  /* 0x000001b06fff7812 */ /* 0x000fe2000780c0ff */
[----:B------:R-:W-:Y:S11]  /*4c10*/  BSSY.RECONVERGENT B6, `(.L_x_79) ;  /* 0x0000013000067945 */ /* 0x000ff60003800200 */
[----:B------:R-:W-:Y:S01]  /*4c20*/  @!UPT UIADD3 URZ, UPT, UPT, URZ, URZ, URZ ;  /* 0x000000fffffff290 */ /* 0x000fe2000fffe0ff */
[----:B------:R-:W-:Y:S05]  /*4c30*/  @!P0 BRA `(.L_x_80) ;  /* 0x0000000000408947 */ /* 0x000fea0003800000 */
        /* <DEDUP_REMOVED lines=16> */
.L_x_80:
[----:B------:R-:W-:Y:S05]  /*4d40*/  BSYNC.RECONVERGENT B6 ;  /* 0x0000000000067941 */ /* 0x000fea0003800200 */
.L_x_79:
[----:B------:R-:W-:Y:S01]  /*4d50*/  ISETP.NE.U32.AND P3, PT, R88, RZ, PT ;  /* 0x000000ff5800720c */ /* 0x000fe20003f65070 */
[----:B------:R-:W-:Y:S01]  /*4d60*/  UISETP.NE.AND UP1, UPT, UR44, URZ, UPT ;  /* 0x000000ff2c00728c */ /* 0x000fe2000bf25270 */
[----:B------:R-:W-:Y:S02]  /*4d70*/  ISETP.NE.U32.AND P4, PT, R84, RZ, PT ;  /* 0x000000ff5400720c */ /* 0x000fe40003f85070 */
[----:B------:R-:W-:Y:S02]  /*4d80*/  ISETP.NE.AND.EX P3, PT, R89, RZ, PT, P3 ;  /* 0x000000ff5900720c */ /* 0x000fe40003f65330 */
[----:B------:R-:W-:Y:S02]  /*4d90*/  PLOP3.LUT P1, PT, PT, PT, PT, 0x8, 0x80 ;  /* 0x000000000080781c */ /* 0x000fe40003f2e170 */
[----:B------:R-:W-:Y:S02]  /*4da0*/  PLOP3.LUT P0, PT, PT, PT, UP1, 0x80, 0x8 ;  /* 0x000000000008781c */ /* 0x000fe40003f0f018 */
[----:B------:R-:W-:Y:S02]  /*4db0*/  ISETP.NE.AND.EX P4, PT, R85, RZ, PT, P4 ;  /* 0x000000ff5500720c */ /* 0x000fe40003f85340 */
[----:B------:R-:W1:Y:S09]  /*4dc0*/  @UP1 LDCU.64 UR4, c[0x0][0x888] ;  /* 0x00011100ff0417ac */ /* 0x000e720008000a00 */
[----:B------:R-:W-:Y:S01]  /*4dd0*/  @P0 PLOP3.LUT P1, PT, P3, PT, PT, 0x80, 0x8 ;  /* 0x000000000008081c */ /* 0x000fe20001f2f070 */
[----:B-1----:R-:W-:Y:S04]  /*4de0*/  @UP1 UISETP.NE.U32.AND UP0, UPT, UR4, URZ, UPT ;  /* 0x000000ff0400128c */ /* 0x002fe8000bf05070 */
[----:B------:R-:W-:Y:S04]  /*4df0*/  @UP1 UISETP.NE.AND.EX UP0, UPT, UR5, URZ, UPT, UP0 ;  /* 0x000000ff0500128c */ /* 0x000fe8000bf05300 */
[----:B------:R-:W-:Y:S01]  /*4e00*/  @UP1 USEL UR4, URZ, 0xffffffff, UP0 ;  /* 0xffffffffff041887 */ /* 0x000fe20008000000 */
[----:B------:R-:W-:Y:S11]  /*4e10*/  @!P3 BRA `(.L_x_81) ;  /* 0x00000000002cb947 */ /* 0x000ff60003800000 */
[----:B------:R-:W-:Y:S01]  /*4e20*/  ISETP.NE.U32.AND P2, PT, R86, RZ, PT ;  /* 0x000000ff5600720c */ /* 0x000fe20003f45070 */
[----:B------:R-:W-:Y:S03]  /*4e30*/  IMAD.MOV.U32 R98, RZ, RZ, 0x1 ;  /* 0x00000001ff627424 */ /* 0x000fe600078e00ff */
[----:B------:R-:W-:Y:S11]  /*4e40*/  ISETP.NE.AND.EX P2, PT, R87, RZ, PT, P2 ;  /* 0x000000ff5700720c */ /* 0x000ff60003f45320 */
[----:B------:R-:W-:Y:S02]  /*4e50*/  @!UPT UIADD3 URZ, UPT, UPT, URZ, URZ, URZ ;  /* 0x000000fffffff290 */ /* 0x000fe4000fffe0ff */
[----:B------:R-:W1:Y:S01]  /*4e60*/  @P2 LDC.64 R2, c[0x0][0x888] ;  /* 0x00022200ff022b82 */ /* 0x000e620000000a00 */
[----:B------:R-:W-:Y:S04]  /*4e70*/  @P2 IMAD R0, R88, UR36, RZ ;  /* 0x0000002458002c24 */ /* 0x000fe8000f8e02ff */
[----:B-1----:R-:W-:Y:S04]  /*4e80*/  @P2 IMAD.WIDE R2, R0, 0x4, R2 ;  /* 0x0000000400022825 */ /* 0x002fe800078e0202 */
[----:B------:R-:W-:Y:S01]  /*4e90*/  HFMA2 R0, -RZ, RZ, 0, 5.9604644775390625e-08 ;  /* 0x00000001ff007431 */ /* 0x000fe200000001ff */
[----:B-----5:R1:W5:Y:S04]  /*4ea0*/  @P2 LDG.E R48, desc[UR40][R2.64] ;  /* 0x0000002802302981 */ /* 0x020368000c1e1900 */
[----:B------:R-:W-:Y:S01]  /*4eb0*/  @!P2 PRMT R98, R0, 0x7610, R98 ;  /* 0x000076100062a816 */ /* 0x000fe20000000062 */
[----:B-1----:R-:W2:Y:S06]  /*4ec0*/  @!P2 LDC R48, c[0x0][0x880] ;  /* 0x00022000ff30ab82 */ /* 0x002eac0000000800 */
.L_x_81:
[----:B------:R-:W-:Y:S05]  /*4ed0*/  @!P4 BRA `(.L_x_82) ;  /* 0x000000000020c947 */ /* 0x000fea0003800000 */
[----:B------:R-:W-:Y:S04]  /*4ee0*/  ISETP.NE.U32.AND P2, PT, R82, RZ, PT ;  /* 0x000000ff5200720c */ /* 0x000fe80003f45070 */
[----:B------:R-:W-:Y:S11]  /*4ef0*/  ISETP.NE.AND.EX P2, PT, R83, RZ, PT, P2 ;  /* 0x000000ff5300720c */ /* 0x000ff60003f45320 */
[----:B------:R-:W-:Y:S02]  /*4f00*/  @!UPT UIADD3 URZ, UPT, UPT, URZ, URZ, URZ ;  /* 0x000000fffffff290 */ /* 0x000fe4000fffe0ff */
[----:B------:R-:W1:Y:S01]  /*4f10*/  @P2 LDC.64 R2, c[0x0][0x8a8] ;  /* 0x00022a00ff022b82 */ /* 0x000e620000000a00 */
[----:B------:R-:W-:Y:S04]  /*4f20*/  @P2 IMAD R0, R84, UR36, RZ ;  /* 0x0000002454002c24 */ /* 0x000fe8000f8e02ff */
[----:B-1----:R-:W-:Y:S05]  /*4f30*/  @P2 IMAD.WIDE R2, R0, 0x4, R2 ;  /* 0x0000000400022825 */ /* 0x002fea00078e0202 */
[----:B-----5:R1:W5:Y:S02]  /*4f40*/  @P2 LDG.E R47, desc[UR40][R2.64] ;  /* 0x00000028022f2981 */ /* 0x020364000c1e1900 */
[----:B-1----:R-:W3:Y:S02]  /*4f50*/  @!P2 LDC R47, c[0x0][0x8a0] ;  /* 0x00022800ff2fab82 */ /* 0x002ee40000000800 */
.L_x_82:
[----:B--2--5:R-:W-:Y:S01]  /*4f60*/  @P0 ISETP.NE.AND P4, PT, R48, RZ, PT ;  /* 0x000000ff3000020c */ /* 0x024fe20003f85270 */
[----:B------:R-:W-:Y:S01]  /*4f70*/  IMAD.U32 R0, RZ, RZ, UR4 ;  /* 0x00000004ff007e24 */ /* 0x000fe2000f8e00ff */
[----:B------:R-:W-:Y:S01]  /*4f80*/  @P0 LOP3.LUT P2, RZ, R98, 0xff, RZ, 0xc0, !PT ;  /* 0x000000ff62ff0812 */ /* 0x000fe2000784c0ff */
[----:B------:R-:W-:Y:S01]  /*4f90*/  BSSY B1, `(.L_x_83) ;  /* 0x0000039000017945 */ /* 0x000fe20003800000 */
[----:B------:R-:W-:Y:S02]  /*4fa0*/  @P0 SEL R9, RZ, 0xffffffff, P4 ;  /* 0xffffffffff090807 */ /* 0x000fe40002000000 */
[----:B------:R-:W-:Y:S02]  /*4fb0*/  CS2R R58, SRZ ;  /* 0x00000000003a7805 */ /* 0x000fe4000001ff00 */
[----:B------:R-:W-:Y:S02]  /*4fc0*/  LEA R92, R44, UR43, 0x3 ;  /* 0x0000002b2c5c7c11 */ /* 0x000fe4000f8e18ff */
[----:B------:R-:W-:Y:S02]  /*4fd0*/  CS2R R56, SRZ ;  /* 0x0000000000387805 */ /* 0x000fe4000001ff00 */
[----:B------:R-:W-:Y:S02]  /*4fe0*/  @P1 SEL R9, R0, R9, !P2 ;  /* 0x0000000900091207 */ /* 0x000fe40005000000 */
[----:B------:R-:W-:Y:S02]  /*4ff0*/  CS2R R54, SRZ ;  /* 0x0000000000367805 */ /* 0x000fe4000001ff00 */
[----:B------:R-:W-:Y:S02]  /*5000*/  SHF.L.U32 R7, R110, 0x1f, RZ ;  /* 0x0000001f6e077819 */ /* 0x000fe400000006ff */
[----:B------:R-:W-:Y:S02]  /*5010*/  CS2R R52, SRZ ;  /* 0x0000000000347805 */ /* 0x000fe4000001ff00 */
[----:B------:R-:W-:Y:S02]  /*5020*/  @P0 LOP3.LUT R9, R9, 0x1, RZ, 0xc0, !PT ;  /* 0x0000000109090812 */ /* 0x000fe400078ec0ff */
[C---:B------:R-:W-:Y:S02]  /*5030*/  LEA.HI R5, R44.reuse, R44, RZ, 0x1 ;  /* 0x0000002c2c057211 */ /* 0x040fe400078f08ff */
[----:B------:R-:W-:Y:S02]  /*5040*/  ISETP.NE.U32.OR P1, PT, R9, 0x1, !P0 ;  /* 0x000000010900780c */ /* 0x000fe40004725470 */
[----:B------:R-:W-:Y:S01]  /*5050*/  PLOP3.LUT P5, PT, PT, PT, PT, 0x8, 0x80 ;  /* 0x000000000080781c */ /* 0x000fe20003fae170 */
[C---:B------:R-:W-:Y:S01]  /*5060*/  IMAD.SHL.U32 R3, R5.reuse, 0x20, RZ ;  /* 0x0000002005037824 */ /* 0x040fe200078e00ff */
[----:B------:R-:W-:Y:S04]  /*5070*/  LOP3.LUT R5, R5, 0xffe, RZ, 0xc0, !PT ;  /* 0x00000ffe05057812 */ /* 0x000fe800078ec0ff */
[----:B------:R-:W-:Y:S01]  /*5080*/  LOP3.LUT R3, R3, 0xffffffc0, RZ, 0xc0, !PT ;  /* 0xffffffc003037812 */ /* 0x000fe200078ec0ff */
[----:B------:R-:W-:Y:S04]  /*5090*/  IMAD.IADD R32, R44, 0x1, -R5 ;  /* 0x000000012c207824 */ /* 0x000fe800078e0a05 */
[----:B------:R-:W-:Y:S01]  /*50a0*/  @P1 SHF.L.U32 R2, R108, 0x1f, RZ ;  /* 0x0000001f6c021819 */ /* 0x000fe200000006ff */
[----:B------:R-:W-:Y:S03]  /*50b0*/  IMAD.IADD R3, R46, 0x1, R3 ;  /* 0x000000012e037824 */ /* 0x000fe600078e0203 */
[----:B------:R-:W1:Y:S01]  /*50c0*/  @P1 SYNCS.PHASECHK.TRANS64.TRYWAIT P0, [UR43+0x30], R2 ;  /* 0x00003002ff0015a7 */ /* 0x000e62000800112b */
[----:B------:R-:W-:Y:S01]  /*50d0*/  IMAD R32, R32, 0x100000, R3 ;  /* 0x0010000020207824 */ /* 0x000fe200078e0203 */
[----:B------:R2:W4:Y:S01]  /*50e0*/  SYNCS.PHASECHK.TRANS64.TRYWAIT P4, [R92+URZ+0x70], R7 ;  /* 0x000070075c0075a7 */ /* 0x00052200080811ff */
[----:B-1----:R-:W-:Y:S01]  /*50f0*/  @P1 PLOP3.LUT P5, PT, P0, PT, PT, 0x8, 0x80 ;  /* 0x000000000080181c */ /* 0x002fe200007ae170 */
[----:B------:R-:W-:Y:S01]  /*5100*/  @!UPT UIADD3 URZ, UPT, UPT, URZ, URZ, URZ ;  /* 0x000000fffffff290 */ /* 0x000fe2000fffe0ff */
[----:B--2---:R-:W-:Y:S11]  /*5110*/  @!P1 BRA `(.L_x_84) ;  /* 0x0000000000809947 */ /* 0x004ff60003800000 */
[----:B------:R-:W-:Y:S01]  /*5120*/  ISETP.NE.U32.AND P0, PT, RZ, UR38, PT ;  /* 0x00000026ff007c0c */ /* 0x000fe2000bf05070 */
[----:B------:R-:W-:Y:S01]  /*5130*/  BSSY B0, `(.L_x_85) ;  /* 0x0000012000007945 */ /* 0x000fe20003800000 */
[----:B------:R-:W-:Y:S02]  /*5140*/  ISETP.NE.AND P2, PT, R48, RZ, PT ;  /* 0x000000ff3000720c */ /* 0x000fe40003f45270 */
[----:B------:R-:W-:Y:S02]  /*5150*/  CS2R R54, SRZ ;  /* 0x0000000000367805 */ /* 0x000fe4000001ff00 */
[----:B------:R-:W-:Y:S02]  /*5160*/  ISETP.NE.AND.EX P0, PT, RZ, UR39, PT, P0 ;  /* 0x00000027ff007c0c */ /* 0x000fe4000bf05300 */
[----:B------:R-:W-:Y:S02]  /*5170*/  CS2R R52, SRZ ;  /* 0x0000000000347805 */ /* 0x000fe4000001ff00 */
[----:B------:R-:W-:Y:S02]  /*5180*/  LOP3.LUT P1, RZ, R98, 0xff, RZ, 0xc0, !PT ;  /* 0x000000ff62ff7812 */ /* 0x000fe4000782c0ff */
[----:B------:R-:W-:Y:S02]  /*5190*/  CS2R R58, SRZ ;  /* 0x00000000003a7805 */ /* 0x000fe4000001ff00 */
[----:B------:R-:W-:Y:S02]  /*51a0*/  SEL R0, RZ, 0xffffffff, P2 ;  /* 0xffffffffff007807 */ /* 0x000fe40001000000 */
[----:B------:R-:W-:Y:S02]  /*51b0*/  CS2R R56, SRZ ;  /* 0x0000000000387805 */ /* 0x000fe4000001ff00 */
[----:B------:R-:W-:Y:S04]  /*51c0*/  SEL R3, RZ, 0xffffffff, P0 ;  /* 0xffffffffff037807 */ /* 0x000fe80000000000 */
[----:B------:R-:W-:Y:S04]  /*51d0*/  @P3 SEL R0, R3, R0, !P1 ;  /* 0x0000000003003207 */ /* 0x000fe80004800000 */
[----:B------:R-:W-:Y:S04]  /*51e0*/  LOP3.LUT R0, R0, 0x1, RZ, 0xc0, !PT ;  /* 0x0000000100007812 */ /* 0x000fe800078ec0ff */
[----:B------:R-:W-:Y:S01]  /*51f0*/  ISETP.NE.U32.AND P0, PT, R0, 0x1, PT ;  /* 0x000000010000780c */ /* 0x000fe20003f05070 */
[----:B------:R-:W-:Y:S01]  /*5200*/  @!UPT UIADD3 URZ, UPT, UPT, URZ, URZ, URZ ;  /* 0x000000fffffff290 */ /* 0x000fe2000fffe0ff */
[----:B------:R-:W-:Y:S11]  /*5210*/  @!P5 BRA `(.L_x_86) ;  /* 0x00000000000cd947 */ /* 0x000ff60003800000 */
[----:B------:R-:W-:Y:S04]  /*5220*/  SHF.L.U32 R3, R108, 0x1f, RZ ;  /* 0x0000001f6c037819 */ /* 0x000fe800000006ff */
[----:B------:R-:W1:Y:S02]  /*5230*/  SYNCS.PHASECHK.TRANS64.TRYWAIT P1, [UR43+0x30], R3 ;  /* 0x00003003ff0075a7 */ /* 0x000e64000802112b */
[----:B-1----:R-:W-:Y:S05]  /*5240*/  @!P1 BRA `(.L_x_87) ;  /* 0x0000001400589947 */ /* 0x002fea0003800000 */
.L_x_86:
[----:B------:R-:W-:Y:S05]  /*5250*/  BSYNC B0 ;  /* 0x0000000000007941 */ /* 0x000fea0003800000 */
.L_x_85:
[----:B------:R2:W1:Y:S01]  /*5260*/  @P0 LDS.128 R52, [R105+UR43+0x200] ;  /* 0x0002002b69340984 */ /* 0x0004620008000c00 */
[----:B------:R-:W-:Y:S01]  /*5270*/  UIADD3 UR4, UPT, UPT, UR43, 0x38, URZ ;  /* 0x000000382b047890 */ /* 0x000fe2000fffe0ff */
[----:B------:R-:W-:Y:S02]  /*5280*/  LOP3.LUT R108, R108, 0x1, RZ, 0x3c, !PT ;  /* 0x000000016c6c7812 */ /* 0x000fe400078e3cff */
[----:B------:R2:W1:Y:S01]  /*5290*/  @P0 LDS.128 R56, [R104+0x10] ;  /* 0x0000100068380984 */ /* 0x0004620000000c00 */
[----:B------:R-:W-:Y:S01]  /*52a0*/  UPRMT UR4, UR37, 0x654, UR4 ;  /* 0x0000065425047896 */ /* 0x000fe20008000004 */
[----:B------:R-:W-:Y:S01]  /*52b0*/  @!PT LDS RZ, [RZ] ;  /* 0x00000000fffff984 */ /* 0x000fe20000000800 */
[----:B------:R-:W-:Y:S01]  /*52c0*/  @!PT LDS RZ, [RZ] ;  /* 0x00000000fffff984 */ /* 0x000fe20000000800 */
[----:B------:R-:W-:Y:S01]  /*52d0*/  @!PT LDS RZ, [RZ] ;  /* 0x00000000fffff984 */ /* 0x000fe20000000800 */
[----:B------:R-:W-:Y:S01]  /*52e0*/  @!PT LDS RZ, [RZ] ;  /* 0x00000000fffff984 */ /* 0x000fe20000000800 */
[----:B------:R5:W-:Y:S06]  /*52f0*/  MEMBAR.ALL.CTA ;  /* 0x0000000000007992 */ /* 0x000bec0000008000 */
[----:B-----5:R-:W5:Y:S02]  /*5300*/  FENCE.VIEW.ASYNC.S ;  /* 0x00000000000073c6 */ /* 0x020f640000000000 */
[----:B-----5:R-:W-:Y:S03]  /*5310*/  SYNCS.ARRIVE.TRANS64.RED.A1T0 RZ, [UR4], RZ ;  /* 0x000000ffffff79a7 */ /* 0x020fe60008100404 */
.L_x_84:
[----:B------:R-:W-:Y:S05]  /*5320*/  BSYNC B1 ;  /* 0x0000000000017941 */ /* 0x000fea0003800000 */
.L_x_83:
[----:B-1----:R-:W-:Y:S04]  /*5330*/  SHF.R.U32.HI R3, RZ, 0x15, R32 ;  /* 0x00000015ff037819 */ /* 0x002fe80000011620 */
[----:B------:R-:W-:Y:S01]  /*5340*/  LOP3.LUT P0, RZ, R3, 0x3, R106, 0x48, !PT ;  /* 0x0000000303ff7812 */ /* 0x000fe2000780486a */
[----:B------:R-:W-:Y:S01]  /*5350*/  @!UPT UIADD3 URZ, UPT, UPT, URZ, URZ, URZ ;  /* 0x000000fffffff290 */ /* 0x000fe2000fffe0ff */
[----:B----4-:R-:W-:Y:S11]  /*5360*/  @P4 BRA `(.L_x_88) ;  /* 0x0000000000084947 */ /* 0x010ff60003800000 */
[----:B------:R-:W1:Y:S02]  /*5370*/  SYNCS.PHASECHK.TRANS64.TRYWAIT P1, [R92+URZ+0x70], R7 ;  /* 0x000070075c0075a7 */ /* 0x000e6400080211ff */
[----:B-1----:R-:W-:Y:S05]  /*5380*/  @!P1 BRA `(.L_x_89) ;  /* 0x0000001400209947 */ /* 0x002fea0003800000 */
.L_x_88:
[----:B------:R-:W-:Y:S05]  /*5390*/  @!P0 BRA `(.L_x_90) ;  /* 0x0000000000408947 */ /* 0x000fea0003800000 */
[----:B------:R-:W4:Y:S01]  /*53a0*/  LDCU.64 UR8, c[0x4][0x70] ;  /* 0x01000e00ff0877ac */ /* 0x000f220008000a00 */
[----:B------:R-:W-:Y:S01]  /*53b0*/  MOV R3, 0x0 ;  /* 0x0000000000037802 */ /* 0x000fe20000000f00 */
[----:B------:R-:W-:Y:S02]  /*53c0*/  HFMA2 R12, -RZ, RZ, 0, 5.9604644775390625e-08 ;  /* 0x00000001ff0c7431 */ /* 0x000fe400000001ff */
[----:B------:R-:W-:Y:S02]  /*53d0*/  IMAD.MOV.U32 R8, RZ, RZ, 0x192 ;  /* 0x00000192ff087424 */ /* 0x000fe400078e00ff */
[----:B------:R-:W-:Y:S01]  /*53e0*/  IMAD.MOV.U32 R13, RZ, RZ, RZ ;  /* 0x000000ffff0d7224 */ /* 0x000fe200078e00ff */
[----:B------:R-:W1:Y:S01]  /*53f0*/  LDCU.64 UR6, c[0x4][0x78] ;  /* 0x01000f00ff0677ac */ /* 0x000e620008000a00 */
[----:B------:R-:W2:Y:S01]  /*5400*/  LDC.64 R2, c[0x4][R3] ;  /* 0x0100000003027b82 */ /* 0x000ea20000000a00 */
[----:B------:R-:W5:Y:S01]  /*5410*/  LDCU.64 UR4, c[0x4][0x10] ;  /* 0x01000200ff0477ac */ /* 0x000f620008000a00 */
[----:B----4-:R-:W-:Y:S01]  /*5420*/  MOV R5, UR9 ;  /* 0x0000000900057c02 */ /* 0x010fe20008000f00 */
[----:B------:R-:W-:Y:S01]  /*5430*/  IMAD.U32 R4, RZ, RZ, UR8 ;  /* 0x00000008ff047e24 */ /* 0x000fe2000f8e00ff */
[----:B-1----:R-:W-:Y:S01]  /*5440*/  MOV R7, UR7 ;  /* 0x0000000700077c02 */ /* 0x002fe20008000f00 */
[----:B------:R-:W-:Y:S01]  /*5450*/  IMAD.U32 R6, RZ, RZ, UR6 ;  /* 0x00000006ff067e24 */ /* 0x000fe2000f8e00ff */
[----:B-----5:R-:W-:Y:S01]  /*5460*/  MOV R11, UR5 ;  /* 0x00000005000b7c02 */ /* 0x020fe20008000f00 */
[----:B------:R-:W-:Y:S02]  /*5470*/  IMAD.U32 R10, RZ, RZ, UR4 ;  /* 0x00000004ff0a7e24 */ /* 0x000fe4000f8e00ff */
[----:B------:R-:W-:Y:S07]  /*5480*/  LEPC R20, `(.L_x_90) ;  /* 0x000000001014794e */ /* 0x000fee0000000000 */
[----:B--23--:R-:W-:Y:S05]  /*5490*/  CALL.ABS.NOINC R2 ;  /* 0x0000000002007343 */ /* 0x00cfea0003c00000 */
.L_x_90:
[----:B------:R-:W-:Y:S01]  /*54a0*/  LOP3.LUT P0, RZ, R103, 0x60, RZ, 0xc0, !PT ;  /* 0x0000006067ff7812 */ /* 0x000fe2000780c0ff */
[----:B------:R-:W-:Y:S05]  /*54b0*/  WARPSYNC.ALL ;  /* 0x0000000000007948 */ /* 0x000fea0003800000 */
[----:B------:R-:W-:Y:S01]  /*54c0*/  IMAD.SHL.U32 R78, R53, 0x100, RZ ;  /* 0x00000100354e7824 */ /* 0x000fe200078e00ff */
[----:B------:R-:W-:Y:S01]  /*54d0*/  R2UR UR4, R32 ;  /* 0x00000000200472ca */ /* 0x000fe200000e0000 */
[----:B------:R-:W-:Y:S01]  /*54e0*/  IMAD.SHL.U32 R72, R55, 0x100, RZ ;  /* 0x0000010037487824 */ /* 0x000fe200078e00ff */
[C---:B------:R-:W-:Y:S01]  /*54f0*/  SHF.L.U32 R50, R52.reuse, 0x10, RZ ;  /* 0x0000001034327819 */ /* 0x040fe200000006ff */
[----:B------:R-:W-:Y:S01]  /*5500*/  IMAD.SHL.U32 R66, R57, 0x100, RZ ;  /* 0x0000010039427824 */ /* 0x000fe200078e00ff */
[C---:B------:R-:W-:Y:S01]  /*5510*/  PRMT R49, R52.reuse, 0x8880, RZ ;  /* 0x0000888034317816 */ /* 0x040fe200000000ff */
[----:B------:R-:W-:Y:S01]  /*5520*/  IMAD.SHL.U32 R60, R59, 0x100, RZ ;  /* 0x000001003b3c7824 */ /* 0x000fe200078e00ff */
[----:B------:R-:W-:Y:S01]  /*5530*/  SHF.L.U32 R51, R52, 0x8, RZ ;  /* 0x0000000834337819 */ /* 0x000fe200000006ff */
[----:B------:R-:W-:Y:S01]  /*5540*/  BSSY.RECONVERGENT B0, `(.L_x_91) ;  /* 0x00000a0000007945 */ /* 0x000fe20003800200 */
[----:B------:R-:W-:Y:S02]  /*5550*/  SHF.R.S32.HI R50, RZ, 0x18, R50 ;  /* 0x00000018ff327819 */ /* 0x000fe40000011432 */
[C---:B------:R-:W-:Y:S02]  /*5560*/  PRMT R80, R53.reuse, 0x8880, RZ ;  /* 0x0000888035507816 */ /* 0x040fe400000000ff */
[----:B------:R-:W-:Y:S01]  /*5570*/  SHF.R.S32.HI R51, RZ, 0x18, R51 ;  /* 0x00000018ff337819 */ /* 0x000fe20000011433 */
[----:B-1----:R-:W-:Y:S01]  /*5580*/  LDTM.16dp32bit_t0_t15.x32 R4, tmem[UR4] ;  /* 0x00000004000479ee */ /* 0x002fe20008a80000 */
[----:B------:R-:W3:Y:S01]  /*5590*/  LDTM.16dp32bit_t16_t31.x32 R4, tmem[UR4+0x20] ;  /* 0x00002004000479ee */ /* 0x000ee20008aa0000 */
[----:B------:R-:W-:Y:S01]  /*55a0*/  NOP ;  /* 0x0000000000007918 */ /* 0x000fe20000000000 */
[----:B------:R-:W-:Y:S02]  /*55b0*/  R2UR UR5, R92 ;  /* 0x000000005c0572ca */ /* 0x000fe400000e0000 */
[----:B------:R-:W-:Y:S02]  /*55c0*/  SHF.R.S32.HI R52, RZ, 0x18, R52 ;  /* 0x00000018ff347819 */ /* 0x000fe40000011434 */
[----:B------:R-:W-:Y:S02]  /*55d0*/  SHF.L.U32 R79, R53, 0x10, RZ ;  /* 0x00000010354f7819 */ /* 0x000fe400000006ff */
[C---:B------:R-:W-:Y:S02]  /*55e0*/  PRMT R77, R54.reuse, 0x8880, RZ ;  /* 0x00008880364d7816 */ /* 0x040fe400000000ff */
[----:B------:R-:W-:Y:S02]  /*55f0*/  SHF.R.S32.HI R53, RZ, 0x18, R53 ;  /* 0x00000018ff357819 */ /* 0x000fe40000011435 */
[----:B------:R-:W-:Y:S02]  /*5600*/  SHF.L.U32 R76, R54, 0x10, RZ ;  /* 0x00000010364c7819 */ /* 0x000fe400000006ff */
[C---:B------:R-:W-:Y:S01]  /*5610*/  PRMT R74, R55.reuse, 0x8880, RZ ;  /* 0x00008880374a7816 */ /* 0x040fe200000000ff */
[----:B------:R-:W-:Y:S01]  /*5620*/  UIADD3 UR5, UPT, UPT, UR5, 0x90, URZ ;  /* 0x0000009005057890 */ /* 0x000fe2000fffe0ff */
[----:B------:R-:W-:Y:S02]  /*5630*/  SHF.L.U32 R73, R55, 0x10, RZ ;  /* 0x0000001037497819 */ /* 0x000fe400000006ff */
[C---:B------:R-:W-:Y:S01]  /*5640*/  PRMT R71, R56.reuse, 0x8880, RZ ;  /* 0x0000888038477816 */ /* 0x040fe200000000ff */
[----:B------:R-:W-:Y:S01]  /*5650*/  UPRMT UR5, UR37, 0x654, UR5 ;  /* 0x0000065425057896 */ /* 0x000fe20008000005 */
[----:B------:R-:W-:Y:S02]  /*5660*/  SHF.R.S32.HI R55, RZ, 0x18, R55 ;  /* 0x00000018ff377819 */ /* 0x000fe40000011437 */
[----:B------:R-:W-:Y:S01]  /*5670*/  SHF.L.U32 R70, R56, 0x10, RZ ;  /* 0x0000001038467819 */ /* 0x000fe200000006ff */
[----:B---3--:R-:W-:Y:S01]  /*5680*/  IMAD R4, R47, R4, RZ ;  /* 0x000000042f047224 */ /* 0x008fe200078e02ff */
[----:B------:R-:W-:Y:S01]  /*5690*/  PRMT R68, R57, 0x8880, RZ ;  /* 0x0000888039447816 */ /* 0x000fe200000000ff */
[----:B------:R-:W-:Y:S01]  /*56a0*/  IMAD R5, R47, R5, RZ ;  /* 0x000000052f057224 */ /* 0x000fe200078e02ff */
[----:B------:R-:W-:Y:S01]  /*56b0*/  SHF.L.U32 R67, R57, 0x10, RZ ;  /* 0x0000001039437819 */ /* 0x000fe200000006ff */
[----:B------:R-:W-:Y:S01]  /*56c0*/  IMAD R6, R47, R6, RZ ;  /* 0x000000062f067224 */ /* 0x000fe200078e02ff */
[----:B------:R-:W-:Y:S01]  /*56d0*/  SYNCS.ARRIVE.TRANS64.RED.A1T0 RZ, [UR5], RZ ;  /* 0x000000ffffff79a7 */ /* 0x000fe20008100405 */
[----:B------:R-:W-:Y:S01]  /*56e0*/  IMAD R4, R49, R48, R4 ;  /* 0x0000003031047224 */ /* 0x000fe200078e0204 */
[----:B------:R-:W-:Y:S01]  /*56f0*/  MOV R49, R80 ;  /* 0x0000005000317202 */ /* 0x000fe20000000f00 */
[----:B------:R-:W-:Y:S01]  /*5700*/  IMAD R7, R47, R7, RZ ;  /* 0x000000072f077224 */ /* 0x000fe200078e02ff */
[----:B------:R-:W-:Y:S01]  /*5710*/  PRMT R65, R58, 0x8880, RZ ;  /* 0x000088803a417816 */ /* 0x000fe200000000ff */
[-C--:B------:R-:W-:Y:S01]  /*5720*/  IMAD R5, R50, R48.reuse, R5 ;  /* 0x0000003032057224 */ /* 0x080fe200078e0205 */
[----:B------:R-:W-:Y:S01]  /*5730*/  SHF.R.S32.HI R50, RZ, 0x18, R79 ;  /* 0x00000018ff327819 */ /* 0x000fe2000001144f */
[----:B------:R-:W-:Y:S01]  /*5740*/  IMAD R6, R51, R48, R6 ;  /* 0x0000003033067224 */ /* 0x000fe200078e0206 */
[----:B------:R-:W-:Y:S01]  /*5750*/  SHF.R.S32.HI R51, RZ, 0x18, R78 ;  /* 0x00000018ff337819 */ /* 0x000fe2000001144e */
[C---:B------:R-:W-:Y:S01]  /*5760*/  IMAD R8, R47.reuse, R8, RZ ;  /* 0x000000082f087224 */ /* 0x040fe200078e02ff */
[----:B------:R-:W-:Y:S01]  /*5770*/  SHF.R.S32.HI R57, RZ, 0x18, R57 ;  /* 0x00000018ff397819 */ /* 0x000fe20000011439 */
[----:B------:R-:W-:Y:S01]  /*5780*/  IMAD R7, R52, R48, R7 ;  /* 0x0000003034077224 */ /* 0x000fe200078e0207 */
[----:B------:R-:W-:Y:S01]  /*5790*/  SHF.L.U32 R64, R58, 0x10, RZ ;  /* 0x000000103a407819 */ /* 0x000fe200000006ff */
[----:B------:R-:W-:Y:S01]  /*57a0*/  IMAD R9, R47, R9, RZ ;  /* 0x000000092f097224 */ /* 0x000fe200078e02ff */
[----:B------:R-:W-:Y:S01]  /*57b0*/  PRMT R62, R59, 0x8880, RZ ;  /* 0x000088803b3e7816 */ /* 0x000fe200000000ff */
[----:B------:R-:W-:Y:S01]  /*57c0*/  IMAD R10, R47, R10, RZ ;  /* 0x0000000a2f0a7224 */ /* 0x000fe200078e02ff */
[----:B------:R-:W-:Y:S01]  /*57d0*/  I2IP.S8.S32.SAT R92, R7, R6, RZ ;  /* 0x00000006075c7239 */ /* 0x000fe200000014ff */
[----:B------:R-:W-:Y:S01]  /*57e0*/  IMAD R8, R49, R48, R8 ;  /* 0x0000003031087224 */ /* 0x000fe200078e0208 */
[----:B------:R-:W-:Y:S01]  /*57f0*/  MOV R49, R77 ;  /* 0x0000004d00317202 */ /* 0x000fe20000000f00 */
[----:B------:R-:W-:Y:S01]  /*5800*/  IMAD R11, R47, R11, RZ ;  /* 0x0000000b2f0b7224 */ /* 0x000fe200078e02ff */
[----:B------:R-:W-:Y:S01]  /*5810*/  I2IP.S8.S32.SAT R92, R5, R4, R92 ;  /* 0x00000004055c7239 */ /* 0x000fe2000000145c */
[-C--:B------:R-:W-:Y:S01]  /*5820*/  IMAD R9, R50, R48.reuse, R9 ;  /* 0x0000003032097224 */ /* 0x080fe200078e0209 */
[----:B------:R-:W-:Y:S01]  /*5830*/  SHF.R.S32.HI R50, RZ, 0x18, R76 ;  /* 0x00000018ff327819 */ /* 0x000fe2000001144c */
[----:B------:R-:W-:Y:S01]  /*5840*/  IMAD R10, R51, R48, R10 ;  /* 0x00000030330a7224 */ /* 0x000fe200078e020a */
[----:B------:R-:W-:Y:S01]  /*5850*/  MOV R51, R74 ;  /* 0x0000004a00337202 */ /* 0x000fe20000000f00 */
[----:B------:R-:W-:Y:S01]  /*5860*/  IMAD R12, R47, R12, RZ ;  /* 0x0000000c2f0c7224 */ /* 0x000fe200078e02ff */
[----:B------:R-:W-:Y:S01]  /*5870*/  SHF.L.U32 R75, R54, 0x8, RZ ;  /* 0x00000008364b7819 */ /* 0x000fe200000006ff */
[-C--:B------:R-:W-:Y:S01]  /*5880*/  IMAD R11, R53, R48.reuse, R11 ;  /* 0x00000030350b7224 */ /* 0x080fe200078e020b */
[----:B------:R-:W-:Y:S01]  /*5890*/  SHF.R.S32.HI R54, RZ, 0x18, R54 ;  /* 0x00000018ff367819 */ /* 0x000fe20000011436 */
[----:B------:R-:W-:Y:S01]  /*58a0*/  IMAD R13, R47, R13, RZ ;  /* 0x0000000d2f0d7224 */ /* 0x000fe200078e02ff */
[----:B------:R-:W-:Y:S01]  /*58b0*/  SHF.R.S32.HI R53, RZ, 0x18, R72 ;  /* 0x00000018ff357819 */ /* 0x000fe20000011448 */
[----:B------:R-:W-:Y:S01]  /*58c0*/  IMAD R12, R49, R48, R12 ;  /* 0x00000030310c7224 */ /* 0x000fe200078e020c */
[----:B------:R-:W-:Y:S01]  /*58d0*/  SHF.R.S32.HI R49, RZ, 0x18, R75 ;  /* 0x00000018ff317819 */ /* 0x000fe2000001144b */
[----:B------:R-:W-:Y:S01]  /*58e0*/  IMAD R14, R47, R14, RZ ;  /* 0x0000000e2f0e7224 */ /* 0x000fe200078e02ff */
[----:B------:R-:W-:Y:S01]  /*58f0*/  I2IP.S8.S32.SAT R93, R11, R10, RZ ;  /* 0x0000000a0b5d7239 */ /* 0x000fe200000014ff */
[----:B------:R-:W-:Y:S01]  /*5900*/  IMAD R15, R47, R15, RZ ;  /* 0x0000000f2f0f7224 */ /* 0x000fe200078e02ff */
[----:B------:R-:W-:Y:S01]  /*5910*/  SHF.L.U32 R61, R59, 0x10, RZ ;  /* 0x000000103b3d7819 */ /* 0x000fe200000006ff */
[----:B------:R-:W-:Y:S01]  /*5920*/  IMAD R13, R50, R48, R13 ;  /* 0x00000030320d7224 */ /* 0x000fe200078e020d */
[----:B------:R-:W-:Y:S01]  /*5930*/  I2IP.S8.S32.SAT R93, R9, R8, R93 ;  /* 0x00000008095d7239 */ /* 0x000fe2000000145d */
[----:B------:R-:W-:Y:S01]  /*5940*/  IMAD R16, R47, R16, RZ ;  /* 0x000000102f107224 */ /* 0x000fe200078e02ff */
[----:B------:R-:W-:Y:S01]  /*5950*/  SHF.R.S32.HI R50, RZ, 0x18, R73 ;  /* 0x00000018ff327819 */ /* 0x000fe20000011449 */
[-C--:B------:R-:W-:Y:S01]  /*5960*/  IMAD R14, R49, R48.reuse, R14 ;  /* 0x00000030310e7224 */ /* 0x080fe200078e020e */
[----:B------:R-:W-:Y:S01]  /*5970*/  SHF.R.S32.HI R59, RZ, 0x18, R59 ;  /* 0x00000018ff3b7819 */ /* 0x000fe2000001143b */
[C---:B------:R-:W-:Y:S01]  /*5980*/  IMAD R17, R47.reuse, R17, RZ ;  /* 0x000000112f117224 */ /* 0x040fe200078e02ff */
[----:B------:R-:W-:Y:S01]  /*5990*/  SHF.L.U32 R69, R56, 0x8, RZ ;  /* 0x0000000838457819 */ /* 0x000fe200000006ff */
[----:B------:R-:W-:Y:S01]  /*59a0*/  IMAD R15, R54, R48, R15 ;  /* 0x00000030360f7224 */ /* 0x000fe200078e020f */
[----:B------:R-:W-:Y:S01]  /*59b0*/  SHF.R.S32.HI R56, RZ, 0x18, R56 ;  /* 0x00000018ff387819 */ /* 0x000fe20000011438 */
[----:B------:R-:W-:Y:S01]  /*59c0*/  IMAD R18, R47, R18, RZ ;  /* 0x000000122f127224 */ /* 0x000fe200078e02ff */
[----:B------:R-:W-:Y:S01]  /*59d0*/  SHF.L.U32 R63, R58, 0x8, RZ ;  /* 0x000000083a3f7819 */ /* 0x000fe200000006ff */
[----:B------:R-:W-:Y:S01]  /*59e0*/  IMAD R16, R51, R48, R16 ;  /* 0x0000003033107224 */ /* 0x000fe200078e0210 */
[----:B------:R-:W-:Y:S01]  /*59f0*/  I2IP.S8.S32.SAT R94, R15, R14, RZ ;  /* 0x0000000e0f5e7239 */ /* 0x000fe200000014ff */
[----:B------:R-:W-:Y:S01]  /*5a00*/  IMAD R19, R47, R19, RZ ;  /* 0x000000132f137224 */ /* 0x000fe200078e02ff */
[----:B------:R-:W-:Y:S01]  /*5a10*/  SHF.R.S32.HI R51, RZ, 0x18, R70 ;  /* 0x00000018ff337819 */ /* 0x000fe20000011446 */
[----:B------:R-:W-:Y:S01]  /*5a20*/  IMAD R17, R50, R48, R17 ;  /* 0x0000003032117224 */ /* 0x000fe200078e0211 */
[----:B------:R-:W-:Y:S01]  /*5a30*/  I2IP.S8.S32.SAT R94, R13, R12, R94 ;  /* 0x0000000c0d5e7239 */ /* 0x000fe2000000145e */
[----:B------:R-:W-:Y:S01]  /*5a40*/  IMAD R0, R47, R20, RZ ;  /* 0x000000142f007224 */ /* 0x000fe200078e02ff */
[----:B------:R-:W-:Y:S01]  /*5a50*/  SHF.R.S32.HI R50, RZ, 0x18, R69 ;  /* 0x00000018ff327819 */ /* 0x000fe20000011445 */
[-C--:B------:R-:W-:Y:S01]  /*5a60*/  IMAD R18, R53, R48.reuse, R18 ;  /* 0x0000003035127224 */ /* 0x080fe200078e0212 */
[----:B------:R-:W-:Y:S01]  /*5a70*/  SHF.R.S32.HI R58, RZ, 0x18, R58 ;  /* 0x00000018ff3a7819 */ /* 0x000fe2000001143a */
[----:B------:R-:W-:Y:S01]  /*5a80*/  IMAD.MOV.U32 R49, RZ, RZ, R71 ;  /* 0x000000ffff317224 */ /* 0x000fe200078e0047 */
[----:B------:R-:W-:Y:S01]  /*5a90*/  SHF.R.S32.HI R53, RZ, 0x18, R60 ;  /* 0x00000018ff357819 */ /* 0x000fe2000001143c */
[----:B------:R-:W-:Y:S02]  /*5aa0*/  IMAD R2, R47, R21, RZ ;  /* 0x000000152f027224 */ /* 0x000fe400078e02ff */
[----:B------:R-:W-:Y:S02]  /*5ab0*/  IMAD R19, R55, R48, R19 ;  /* 0x0000003037137224 */ /* 0x000fe400078e0213 */
[----:B------:R-:W-:Y:S02]  /*5ac0*/  IMAD R3, R47, R22, RZ ;  /* 0x000000162f037224 */ /* 0x000fe400078e02ff */
[----:B------:R-:W-:Y:S01]  /*5ad0*/  IMAD R0, R49, R48, R0 ;  /* 0x0000003031007224 */ /* 0x000fe200078e0200 */
[----:B------:R-:W-:Y:S01]  /*5ae0*/  I2IP.S8.S32.SAT R95, R19, R18, RZ ;  /* 0x00000012135f7239 */ /* 0x000fe200000014ff */
[----:B------:R-:W-:Y:S01]  /*5af0*/  IMAD R23, R47, R23, RZ ;  /* 0x000000172f177224 */ /* 0x000fe200078e02ff */
[----:B------:R-:W-:Y:S01]  /*5b00*/  MOV R49, R68 ;  /* 0x0000004400317202 */ /* 0x000fe20000000f00 */
[----:B------:R-:W-:Y:S01]  /*5b10*/  IMAD R2, R51, R48, R2 ;  /* 0x0000003033027224 */ /* 0x000fe200078e0202 */
[----:B------:R-:W-:Y:S01]  /*5b20*/  I2IP.S8.S32.SAT R95, R17, R16, R95 ;  /* 0x00000010115f7239 */ /* 0x000fe2000000145f */
[C---:B------:R-:W-:Y:S01]  /*5b30*/  IMAD R20, R47.reuse, R24, RZ ;  /* 0x000000182f147224 */ /* 0x040fe200078e02ff */
[----:B------:R-:W-:Y:S01]  /*5b40*/  SHF.R.S32.HI R51, RZ, 0x18, R66 ;  /* 0x00000018ff337819 */ /* 0x000fe20000011442 */
[-C--:B------:R-:W-:Y:S01]  /*5b50*/  IMAD R3, R50, R48.reuse, R3 ;  /* 0x0000003032037224 */ /* 0x080fe200078e0203 */
[----:B------:R-:W-:Y:S01]  /*5b60*/  SHF.R.S32.HI R50, RZ, 0x18, R67 ;  /* 0x00000018ff327819 */ /* 0x000fe20000011443 */
[C---:B------:R-:W-:Y:S01]  /*5b70*/  IMAD R21, R47.reuse, R25, RZ ;  /* 0x000000192f157224 */ /* 0x040fe200078e02ff */
[----:B------:R1:W-:Y:S01]  /*5b80*/  STS.128 [R105+UR43+0x1200], R92 ;  /* 0x0012005c69007988 */ /* 0x0003e20008000c2b */
[----:B------:R-:W-:Y:S02]  /*5b90*/  IMAD R23, R56, R48, R23 ;  /* 0x0000003038177224 */ /* 0x000fe400078e0217 */
[----:B------:R-:W-:Y:S02]  /*5ba0*/  IMAD R22, R47, R26, RZ ;  /* 0x0000001a2f167224 */ /* 0x000fe400078e02ff */
[-C--:B------:R-:W-:Y:S01]  /*5bb0*/  IMAD R20, R49, R48.reuse, R20 ;  /* 0x0000003031147224 */ /* 0x080fe200078e0214 */
[----:B------:R-:W-:Y:S01]  /*5bc0*/  I2IP.S8.S32.SAT R115, R23, R3, RZ ;  /* 0x0000000317737239 */ /* 0x000fe200000014ff */
[C---:B------:R-:W-:Y:S01]  /*5bd0*/  IMAD R27, R47.reuse, R27, RZ ;  /* 0x0000001b2f1b7224 */ /* 0x040fe200078e02ff */
[----:B------:R-:W-:Y:S01]  /*5be0*/  MOV R49, R65 ;  /* 0x0000004100317202 */ /* 0x000fe20000000f00 */
[----:B------:R-:W-:Y:S01]  /*5bf0*/  IMAD R21, R50, R48, R21 ;  /* 0x0000003032157224 */ /* 0x000fe200078e0215 */
[----:B------:R-:W-:Y:S01]  /*5c00*/  I2IP.S8.S32.SAT R116, R2, R0, R115 ;  /* 0x0000000002747239 */ /* 0x000fe20000001473 */
[----:B------:R-:W-:Y:S01]  /*5c10*/  IMAD R24, R47, R28, RZ ;  /* 0x0000001c2f187224 */ /* 0x000fe200078e02ff */
[----:B------:R-:W-:Y:S01]  /*5c20*/  SHF.R.S32.HI R50, RZ, 0x18, R64 ;  /* 0x00000018ff327819 */ /* 0x000fe20000011440 */
[----:B------:R-:W-:Y:S01]  /*5c30*/  IMAD R22, R51, R48, R22 ;  /* 0x0000003033167224 */ /* 0x000fe200078e0216 */
[----:B------:R-:W-:Y:S01]  /*5c40*/  MOV R51, R62 ;  /* 0x0000003e00337202 */ /* 0x000fe20000000f00 */
[-C--:B------:R-:W-:Y:S02]  /*5c50*/  IMAD R27, R57, R48.reuse, R27 ;  /* 0x00000030391b7224 */ /* 0x080fe400078e021b */
[----:B------:R-:W-:Y:S02]  /*5c60*/  IMAD R25, R47, R29, RZ ;  /* 0x0000001d2f197224 */ /* 0x000fe400078e02ff */
[----:B------:R-:W-:Y:S01]  /*5c70*/  IMAD R24, R49, R48, R24 ;  /* 0x0000003031187224 */ /* 0x000fe200078e0218 */
[----:B------:R-:W-:Y:S01]  /*5c80*/  SHF.R.S32.HI R49, RZ, 0x18, R63 ;  /* 0x00000018ff317819 */ /* 0x000fe2000001143f */
[----:B------:R-:W-:Y:S01]  /*5c90*/  IMAD R26, R47, R30, RZ ;  /* 0x0000001e2f1a7224 */ /* 0x000fe200078e02ff */
[----:B------:R-:W-:Y:S01]  /*5ca0*/  I2IP.S8.S32.SAT R117, R27, R22, RZ ;  /* 0x000000161b757239 */ /* 0x000fe200000014ff */
[C---:B------:R-:W-:Y:S02]  /*5cb0*/  IMAD R31, R47.reuse, R31, RZ ;  /* 0x0000001f2f1f7224 */ /* 0x040fe400078e02ff */
[----:B------:R-:W-:Y:S01]  /*5cc0*/  IMAD R25, R50, R48, R25 ;  /* 0x0000003032197224 */ /* 0x000fe200078e0219 */
[----:B------:R-:W-:Y:S01]  /*5cd0*/  SHF.R.S32.HI R50, RZ, 0x18, R61 ;  /* 0x00000018ff327819 */ /* 0x000fe2000001143d */
[----:B------:R-:W-:Y:S01]  /*5ce0*/  IMAD R28, R47, R32, RZ ;  /* 0x000000202f1c7224 */ /* 0x000fe200078e02ff */
[----:B------:R-:W-:Y:S01]  /*5cf0*/  I2IP.S8.S32.SAT R117, R21, R20, R117 ;  /* 0x0000001415757239 */ /* 0x000fe20000001475 */
[-C--:B------:R-:W-:Y:S02]  /*5d00*/  IMAD R26, R49, R48.reuse, R26 ;  /* 0x00000030311a7224 */ /* 0x080fe400078e021a */
[----:B------:R-:W-:Y:S02]  /*5d10*/  IMAD R29, R47, R33, RZ ;  /* 0x000000212f1d7224 */ /* 0x000fe400078e02ff */
[-C--:B------:R-:W-:Y:S02]  /*5d20*/  IMAD R31, R58, R48.reuse, R31 ;  /* 0x000000303a1f7224 */ /* 0x080fe400078e021f */
[----:B------:R-:W-:Y:S02]  /*5d30*/  IMAD R28, R51, R48, R28 ;  /* 0x00000030331c7224 */ /* 0x000fe400078e021c */
[----:B------:R-:W-:Y:S01]  /*5d40*/  IMAD R30, R47, R34, RZ ;  /* 0x000000222f1e7224 */ /* 0x000fe200078e02ff */
[----:B------:R-:W-:Y:S01]  /*5d50*/  I2IP.S8.S32.SAT R114, R31, R26, RZ ;  /* 0x0000001a1f727239 */ /* 0x000fe200000014ff */
[----:B------:R-:W-:Y:S02]  /*5d60*/  IMAD R29, R50, R48, R29 ;  /* 0x00000030321d7224 */ /* 0x000fe400078e021d */
[----:B------:R-:W-:Y:S01]  /*5d70*/  IMAD R35, R47, R35, RZ ;  /* 0x000000232f237224 */ /* 0x000fe200078e02ff */
[----:B------:R-:W-:Y:S01]  /*5d80*/  I2IP.S8.S32.SAT R118, R25, R24, R114 ;  /* 0x0000001819767239 */ /* 0x000fe20000001472 */
[-C--:B------:R-:W-:Y:S01]  /*5d90*/  IMAD R30, R53, R48.reuse, R30 ;  /* 0x00000030351e7224 */ /* 0x080fe200078e021e */
[----:B------:R-:W-:Y:S01]  /*5da0*/  IADD3 R114, PT, PT, R44, 0x1, RZ ;  /* 0x000000012c727810 */ /* 0x000fe20007ffe0ff */
[----:B------:R-:W-:Y:S05]  /*5db0*/  IMAD R35, R59, R48, R35 ;  /* 0x000000303b237224 */ /* 0x000fea00078e0223 */
[----:B------:R-:W-:Y:S04]  /*5dc0*/  I2IP.S8.S32.SAT R120, R35, R30, RZ ;  /* 0x0000001e23787239 */ /* 0x000fe800000014ff */
[----:B------:R-:W-:Y:S05]  /*5dd0*/  I2IP.S8.S32.SAT R119, R29, R28, R120 ;  /* 0x0000001c1d777239 */ /* 0x000fea0000001478 */
[----:B------:R1:W-:Y:S01]  /*5de0*/  STS.128 [R104+0x1010], R116 ;  /* 0x0010107468007388 */ /* 0x0003e20000000c00 */
[----:B------:R-:W-:Y:S01]  /*5df0*/  @!PT LDS RZ, [RZ] ;  /* 0x00000000fffff984 */ /* 0x000fe20000000800 */
[----:B------:R-:W-:Y:S01]  /*5e00*/  @!PT LDS RZ, [RZ] ;  /* 0x00000000fffff984 */ /* 0x000fe20000000800 */
[----:B------:R-:W-:Y:S01]  /*5e10*/  @!PT LDS RZ, [RZ] ;  /* 0x00000000fffff984 */ /* 0x000fe20000000800 */
[----:B------:R-:W-:Y:S01]  /*5e20*/  @!PT LDS RZ, [RZ] ;  /* 0x00000000fffff984 */ /* 0x000fe20000000800 */
[----:B------:R3:W-:Y:S07]  /*5e30*/  MEMBAR.ALL.CTA ;  /* 0x0000000000007992 */ /* 0x0007ee0000008000 */
[----:B---3--:R-:W3:Y:S02]  /*5e40*/  FENCE.VIEW.ASYNC.S ;  /* 0x00000000000073c6 */ /* 0x008ee40000000000 */
[----:B---3--:R-:W-:Y:S06]  /*5e50*/  BAR.SYNC.DEFER_BLOCKING 0x1, 0x80 ;  /* 0x0042000000007b1d */ /* 0x008fec0000010000 */
[----:B------:R-:W-:Y:S05]  /*5e60*/  @P0 BRA `(.L_x_92) ;  /* 0x0000000000340947 */ /* 0x000fea0003800000 */
[----:B------:R-:W-:Y:S01]  /*5e70*/  UIADD3 UR12, UPT, UPT, UR43, 0x1200, URZ ;  /* 0x000012002b0c7890 */ /* 0x000fe2000fffe0ff */
[----:B------:R-:W-:Y:S01]  /*5e80*/  R2UR UR9, R97 ;  /* 0x00000000610972ca */ /* 0x000fe200000e0000 */
[----:B------:R-:W-:Y:S01]  /*5e90*/  UIADD3 UR10, UP0, UPT, UR46, 0x680, URZ ;  /* 0x000006802e0a7890 */ /* 0x000fe2000ff1e0ff */
[----:B------:R-:W-:Y:S01]  /*5ea0*/  R2UR UR8, R99 ;  /* 0x00000000630872ca */ /* 0x000fe200000e0000 */
[----:B------:R-:W-:Y:S02]  /*5eb0*/  UMOV UR7, UR36 ;  /* 0x0000002400077c82 */ /* 0x000fe40008000000 */
[----:B------:R-:W-:Y:S01]  /*5ec0*/  IMAD.U32 R111, RZ, RZ, UR12 ;  /* 0x0000000cff6f7e24 */ /* 0x000fe2000f8e00ff */
[----:B------:R-:W-:Y:S04]  /*5ed0*/  UIADD3.X UR11, UPT, UPT, URZ, UR47, URZ, UP0, !UPT ;  /* 0x0000002fff0b7290 */ /* 0x000fe800087fe4ff */
[----:B------:R-:W-:Y:S03]  /*5ee0*/  R2UR UR4, R111 ;  /* 0x000000006f0472ca */ /* 0x000fe600000e0000 */
[----:B------:R-:W-:Y:S02]  /*5ef0*/  USHF.L.U32 UR5, UR9, 0x6, URZ ;  /* 0x0000000609057899 */ /* 0x000fe400080006ff */
[----:B------:R-:W-:Y:S09]  /*5f00*/  USHF.L.U32 UR6, UR8, 0x6, URZ ;  /* 0x0000000608067899 */ /* 0x000ff200080006ff */
[----:B------:R3:W-:Y:S01]  /*5f10*/  UTMASTG.3D [UR4], [UR10] ;  /* 0x000000040a0073b5 */ /* 0x0007e20008010000 */
[----:B------:R0:W-:Y:S01]  /*5f20*/  UTMACMDFLUSH ;  /* 0x00000000000079b7 */ /* 0x0001e20000000000 */
[----:B---3--:R-:W-:Y:S04]  /*5f30*/  DEPBAR.LE SB0, 0x0 ;  /* 0x000080000000791a */ /* 0x008fe80000000000 */
.L_x_92:
[----:B------:R-:W-:Y:S05]  /*5f40*/  BSYNC.RECONVERGENT B0 ;  /* 0x0000000000007941 */ /* 0x000fea0003800200 */
.L_x_91:
[----:B------:R-:W-:Y:S01]  /*5f50*/  BAR.SYNC.DEFER_BLOCKING 0x1, 0x80 ;  /* 0x0042000000007b1d */ /* 0x000fe20000010000 */
[----:B------:R-:W-:Y:S01]  /*5f60*/  ISETP.NE.AND P2, PT, R112, RZ, PT ;  /* 0x000000ff7000720c */ /* 0x000fe20003f45270 */
[----:B------:R-:W-:Y:S01]  /*5f70*/  IMAD.IADD R97, R43, 0x1, R81 ;  /* 0x000000012b617824 */ /* 0x000fe200078e0251 */
[----:B------:R-:W-:Y:S01]  /*5f80*/  ISETP.NE.AND P0, PT, R113, 0x2, PT ;  /* 0x000000027100780c */ /* 0x000fe20003f05270 */
[----:B------:R-:W-:Y:S01]  /*5f90*/  IMAD.IADD R99, R45, 0x1, R96 ;  /* 0x000000012d637824 */ /* 0x000fe200078e0260 */
[----:B------:R-:W-:Y:S02]  /*5fa0*/  ISETP.NE.AND P1, PT, R114, 0x4, PT ;  /* 0x000000047200780c */ /* 0x000fe40003f25270 */
[----:B------:R-:W-:Y:S02]  /*5fb0*/  SEL R0, RZ, 0x1, P0 ;  /* 0x00000001ff007807 */ /* 0x000fe40000000000 */
[----:B------:R-:W-:Y:S02]  /*5fc0*/  SEL R3, RZ, 0x1, P1 ;  /* 0x00000001ff037807 */ /* 0x000fe40000800000 */
[----:B------:R-:W-:Y:S02]  /*5fd0*/  LOP3.LUT R109, R109, R0, RZ, 0x3c, !PT ;  /* 0x000000006d6d7212 */ /* 0x000fe400078e3cff */
[----:B------:R-:W-:Y:S02]  /*5fe0*/  LOP3.LUT R110, R110, R3, RZ, 0x3c, !PT ;  /* 0x000000036e6e7212 */ /* 0x000fe400078e3cff */
[----:B------:R-:W-:Y:S02]  /*5ff0*/  @P2 R2UR UR36, R107 ;  /* 0x000000006b2422ca */ /* 0x000fe400000e0000 */
[----:B------:R-:W-:Y:S02]  /*6000*/  SEL R113, R113, RZ, P0 ;  /* 0x000000ff71717207 */ /* 0x000fe40000000000 */
[----:B------:R-:W-:Y:S01]  /*6010*/  SEL R44, R114, RZ, P1 ;  /* 0x000000ff722c7207 */ /* 0x000fe20000800000 */
[----:B------:R-:W-:Y:S10]  /*6020*/  @P2 BRA `(.L_x_93) ;  /* 0xffffffe400682947 */ /* 0x000ff4000383ffff */
[----:B------:R-:W-:Y:S05]  /*6030*/  EXIT ;  /* 0x000000000000794d */ /* 0x000fea0003800000 */
.L_x_19:
[----:B--2---:R2:W1:Y:S02]  /*6040*/  SYNCS.PHASECHK.TRANS64.TRYWAIT P0, [R3+URZ+0xc0], R2 ;  /* 0x0000c002030075a7 */ /* 0x00446400080011ff */
[----:B-1----:R-:W-:Y:S05]  /*6050*/  @!P0 NANOSLEEP.SYNCS 0x989680 ;  /* 0x009896800000895d */ /* 0x002fea0003900000 */
[----:B------:R-:W1:Y:S02]  /*6060*/  @!P0 SYNCS.PHASECHK.TRANS64 P0, [R3+URZ+0xc0], R2 ;  /* 0x0000c002030085a7 */ /* 0x000e6400080010ff */
[----:B-1----:R-:W-:Y:S05]  /*6070*/  @!P0 BRA `(.L_x_19) ;  /* 0xfffffffc00f08947 */ /* 0x002fea000383ffff */
[----:B------:R-:W-:Y:S05]  /*6080*/  BRA `(.L_x_94) ;  /* 0xffffffb400347947 */ /* 0x000fea000383ffff */
.L_x_22:
[----:B-1----:R-:W-:-:S07]  /*6090*/  MOV R2, UR33 ;  /* 0x0000002100027c02 */ /* 0x002fce0008000f00 */
.L_x_95:
[----:B-1----:R1:W2:Y:S02]  /*60a0*/  SYNCS.PHASECHK.TRANS64.TRYWAIT P0, [R2+URZ+0x18], R5 ;  /* 0x00001805020075a7 */ /* 0x0022a400080011ff */
[----:B--2---:R-:W-:Y:S05]  /*60b0*/  @!P0 NANOSLEEP.SYNCS 0x989680 ;  /* 0x009896800000895d */ /* 0x004fea0003900000 */
[----:B------:R-:W2:Y:S02]  /*60c0*/  @!P0 SYNCS.PHASECHK.TRANS64 P0, [R2+URZ+0x18], R5 ;  /* 0x00001805020085a7 */ /* 0x000ea400080010ff */
[----:B--2---:R-:W-:Y:S05]  /*60d0*/  @!P0 BRA `(.L_x_95) ;  /* 0xfffffffc00f08947 */ /* 0x004fea000383ffff */
[----:B------:R-:W-:Y:S05]  /*60e0*/  BRA `(.L_x_21) ;  /* 0xffffffb400847947 */ /* 0x000fea000383ffff */
.L_x_28:
[----:B-1----:R-:W-:-:S07]  /*60f0*/  MOV R2, UR17 ;  /* 0x0000001100027c02 */ /* 0x002fce0008000f00 */
.L_x_96:
[----:B-1----:R1:W2:Y:S02]  /*6100*/  SYNCS.PHASECHK.TRANS64.TRYWAIT P0, [R2+URZ+0x18], R5 ;  /* 0x00001805020075a7 */ /* 0x0022a400080011ff */
[----:B--2---:R-:W-:Y:S05]  /*6110*/  @!P0 NANOSLEEP.SYNCS 0x989680 ;  /* 0x009896800000895d */ /* 0x004fea0003900000 */
[----:B------:R-:W2:Y:S02]  /*6120*/  @!P0 SYNCS.PHASECHK.TRANS64 P0, [R2+URZ+0x18], R5 ;  /* 0x00001805020085a7 */ /* 0x000ea400080010ff */
[----:B--2---:R-:W-:Y:S05]  /*6130*/  @!P0 BRA `(.L_x_96) ;  /* 0xfffffffc00f08947 */ /* 0x004fea000383ffff */
[----:B------:R-:W-:Y:S05]  /*6140*/  BRA `(.L_x_27) ;  /* 0xffffffb800287947 */ /* 0x000fea000383ffff */
.L_x_32:
[----:B-1----:R1:W2:Y:S02]  /*6150*/  SYNCS.PHASECHK.TRANS64.TRYWAIT P0, [R2+URZ+0x50], R3 ;  /* 0x00005003020075a7 */ /* 0x0022a400080011ff */
[----:B--2---:R-:W-:Y:S05]  /*6160*/  @!P0 NANOSLEEP.SYNCS 0x989680 ;  /* 0x009896800000895d */ /* 0x004fea0003900000 */
[----:B------:R-:W2:Y:S02]  /*6170*/  @!P0 SYNCS.PHASECHK.TRANS64 P0, [R2+URZ+0x50], R3 ;  /* 0x00005003020085a7 */ /* 0x000ea400080010ff */
[----:B--2---:R-:W-:Y:S05]  /*6180*/  @!P0 BRA `(.L_x_32) ;  /* 0xfffffffc00f08947 */ /* 0x004fea000383ffff */
[----:B------:R-:W-:Y:S05]  /*6190*/  BRA `(.L_x_97) ;  /* 0xffffffb800b47947 */ /* 0x000fea000383ffff */
.L_x_36:
[----:B----4-:R-:W-:-:S07]  /*61a0*/  MOV R0, UR5 ;  /* 0x0000000500007c02 */ /* 0x010fce0008000f00 */
.L_x_98:
[----:B-1----:R1:W2:Y:S02]  /*61b0*/  SYNCS.PHASECHK.TRANS64.TRYWAIT P0, [R0+URZ], R3 ;  /* 0x00000003000075a7 */ /* 0x0022a400080011ff */
[----:B--2---:R-:W-:Y:S05]  /*61c0*/  @!P0 NANOSLEEP.SYNCS 0x989680 ;  /* 0x009896800000895d */ /* 0x004fea0003900000 */
[----:B------:R-:W2:Y:S02]  /*61d0*/  @!P0 SYNCS.PHASECHK.TRANS64 P0, [R0+URZ], R3 ;  /* 0x00000003000085a7 */ /* 0x000ea400080010ff */
[----:B--2---:R-:W-:Y:S05]  /*61e0*/  @!P0 BRA `(.L_x_98) ;  /* 0xfffffffc00f08947 */ /* 0x004fea000383ffff */
[----:B------:R-:W-:Y:S05]  /*61f0*/  BRA `(.L_x_99) ;  /* 0xffffffc000247947 */ /* 0x000fea000383ffff */
.L_x_37:
[----:B----4-:R-:W-:-:S07]  /*6200*/  MOV R0, UR5 ;  /* 0x0000000500007c02 */ /* 0x010fce0008000f00 */
.L_x_100:
[----:B-1----:R1:W2:Y:S02]  /*6210*/  SYNCS.PHASECHK.TRANS64.TRYWAIT P0, [R0+URZ], R3 ;  /* 0x00000003000075a7 */ /* 0x0022a400080011ff */
[----:B--2---:R-:W-:Y:S05]  /*6220*/  @!P0 NANOSLEEP.SYNCS 0x989680 ;  /* 0x009896800000895d */ /* 0x004fea0003900000 */
[----:B------:R-:W2:Y:S02]  /*6230*/  @!P0 SYNCS.PHASECHK.TRANS64 P0, [R0+URZ], R3 ;  /* 0x00000003000085a7 */ /* 0x000ea400080010ff */
[----:B--2---:R-:W-:Y:S05]  /*6240*/  @!P0 BRA `(.L_x_100) ;  /* 0xfffffffc00f08947 */ /* 0x004fea000383ffff */
[----:B------:R-:W-:Y:S05]  /*6250*/  BRA `(.L_x_101) ;  /* 0xffffffc000307947 */ /* 0x000fea000383ffff */
.L_x_40:
[----:B-1----:R1:W2:Y:S02]  /*6260*/  SYNCS.PHASECHK.TRANS64.TRYWAIT P0, [R0+URZ+0xb0], R5 ;  /* 0x0000b005000075a7 */ /* 0x0022a400080011ff */
[----:B--2---:R-:W-:Y:S05]  /*6270*/  @!P0 NANOSLEEP.SYNCS 0x989680 ;  /* 0x009896800000895d */ /* 0x004fea0003900000 */
[----:B------:R-:W2:Y:S02]  /*6280*/  @!P0 SYNCS.PHASECHK.TRANS64 P0, [R0+URZ+0xb0], R5 ;  /* 0x0000b005000085a7 */ /* 0x000ea400080010ff */
[----:B--2---:R-:W-:Y:S05]  /*6290*/  @!P0 BRA `(.L_x_40) ;  /* 0xfffffffc00f08947 */ /* 0x004fea000383ffff */
[----:B------:R-:W-:Y:S05]  /*62a0*/  BRA `(.L_x_102) ;  /* 0xffffffc0008c7947 */ /* 0x000fea000383ffff */
.L_x_41:
[----:B------:R-:W-:-:S07]  /*62b0*/  MOV R0, UR5 ;  /* 0x0000000500007c02 */ /* 0x000fce0008000f00 */
.L_x_103:
[----:B-1----:R1:W2:Y:S02]  /*62c0*/  SYNCS.PHASECHK.TRANS64.TRYWAIT P0, [R0+URZ+0x60], R5 ;  /* 0x00006005000075a7 */ /* 0x0022a400080011ff */
[----:B--2---:R-:W-:Y:S05]  /*62d0*/  @!P0 NANOSLEEP.SYNCS 0x989680 ;  /* 0x009896800000895d */ /* 0x004fea0003900000 */
[----:B------:R-:W2:Y:S02]  /*62e0*/  @!P0 SYNCS.PHASECHK.TRANS64 P0, [R0+URZ+0x60], R5 ;  /* 0x00006005000085a7 */ /* 0x000ea400080010ff */
[----:B--2---:R-:W-:Y:S05]  /*62f0*/  @!P0 BRA `(.L_x_103) ;  /* 0xfffffffc00f08947 */ /* 0x004fea000383ffff */
[----:B------:R-:W-:Y:S05]  /*6300*/  BRA `(.L_x_104) ;  /* 0xffffffc0009c7947 */ /* 0x000fea000383ffff */
.L_x_42:
[----:B-1----:R1:W2:Y:S02]  /*6310*/  SYNCS.PHASECHK.TRANS64.TRYWAIT P1, [R0+URZ+0x50], R5 ;  /* 0x00005005000075a7 */ /* 0x0022a400080211ff */
[----:B--2---:R-:W-:Y:S05]  /*6320*/  @!P1 NANOSLEEP.SYNCS 0x989680 ;  /* 0x009896800000995d */ /* 0x004fea0003900000 */
[----:B------:R-:W2:Y:S02]  /*6330*/  @!P1 SYNCS.PHASECHK.TRANS64 P1, [R0+URZ+0x50], R5 ;  /* 0x00005005000095a7 */ /* 0x000ea400080210ff */
[----:B--2---:R-:W-:Y:S05]  /*6340*/  @!P1 BRA `(.L_x_42) ;  /* 0xfffffffc00f09947 */ /* 0x004fea000383ffff */
[----:B------:R-:W-:Y:S05]  /*6350*/  BRA `(.L_x_105) ;  /* 0xffffffc000cc7947 */ /* 0x000fea000383ffff */
.L_x_45:
[----:B------:R-:W-:-:S07]  /*6360*/  MOV R0, UR5 ;  /* 0x0000000500007c02 */ /* 0x000fce0008000f00 */
.L_x_106:
[----:B-1----:R1:W2:Y:S02]  /*6370*/  SYNCS.PHASECHK.TRANS64.TRYWAIT P0, [R0+URZ+0x60], R3 ;  /* 0x00006003000075a7 */ /* 0x0022a400080011ff */
[----:B--2---:R-:W-:Y:S05]  /*6380*/  @!P0 NANOSLEEP.SYNCS 0x989680 ;  /* 0x009896800000895d */ /* 0x004fea0003900000 */
[----:B------:R-:W2:Y:S02]  /*6390*/  @!P0 SYNCS.PHASECHK.TRANS64 P0, [R0+URZ+0x60], R3 ;  /* 0x00006003000085a7 */ /* 0x000ea400080010ff */
[----:B--2---:R-:W-:Y:S05]  /*63a0*/  @!P0 BRA `(.L_x_106) ;  /* 0xfffffffc00f08947 */ /* 0x004fea000383ffff */
[----:B------:R-:W-:Y:S05]  /*63b0*/  BRA `(.L_x_44) ;  /* 0xffffffc400207947 */ /* 0x000fea000383ffff */
.L_x_52:
[----:B-1----:R1:W2:Y:S02]  /*63c0*/  SYNCS.PHASECHK.TRANS64.TRYWAIT P1, [R0+URZ+0x50], R5 ;  /* 0x00005005000075a7 */ /* 0x0022a400080211ff */
[----:B--2---:R-:W-:Y:S05]  /*63d0*/  @!P1 NANOSLEEP.SYNCS 0x989680 ;  /* 0x009896800000995d */ /* 0x004fea0003900000 */
[----:B------:R-:W2:Y:S02]  /*63e0*/  @!P1 SYNCS.PHASECHK.TRANS64 P1, [R0+URZ+0x50], R5 ;  /* 0x00005005000095a7 */ /* 0x000ea400080210ff */
[----:B--2---:R-:W-:Y:S05]  /*63f0*/  @!P1 BRA `(.L_x_52) ;  /* 0xfffffffc00f09947 */ /* 0x004fea000383ffff */
[----:B------:R-:W-:Y:S05]  /*6400*/  BRA `(.L_x_107) ;  /* 0xffffffc800807947 */ /* 0x000fea000383ffff */
.L_x_53:
[----:B------:R-:W-:-:S07]  /*6410*/  MOV R3, UR8 ;  /* 0x0000000800037c02 */ /* 0x000fce0008000f00 */
.L_x_108:
[----:B-1----:R1:W2:Y:S02]  /*6420*/  SYNCS.PHASECHK.TRANS64.TRYWAIT P0, [R3+URZ+0x90], R0 ;  /* 0x00009000030075a7 */ /* 0x0022a400080011ff */
[----:B--2---:R-:W-:Y:S05]  /*6430*/  @!P0 NANOSLEEP.SYNCS 0x989680 ;  /* 0x009896800000895d */ /* 0x004fea0003900000 */
[----:B------:R-:W2:Y:S02]  /*6440*/  @!P0 SYNCS.PHASECHK.TRANS64 P0, [R3+URZ+0x90], R0 ;  /* 0x00009000030085a7 */ /* 0x000ea400080010ff */
[----:B--2---:R-:W-:Y:S05]  /*6450*/  @!P0 BRA `(.L_x_108) ;  /* 0xfffffffc00f08947 */ /* 0x004fea000383ffff */
[----:B------:R-:W-:Y:S05]  /*6460*/  BRA `(.L_x_109) ;  /* 0xffffffc800d07947 */ /* 0x000fea000383ffff */
.L_x_56:
[----:B------:R-:W-:Y:S07]  /*6470*/  MOV R0, UR7 ;  /* 0x0000000700007c02 */ /* 0x000fee0008000f00 */
.L_x_110:
[----:B-1----:R1:W2:Y:S02]  /*6480*/  SYNCS.PHASECHK.TRANS64.TRYWAIT P0, [R0+URZ], R3 ;  /* 0x00000003000075a7 */ /* 0x0022a400080011ff */
[----:B--2---:R-:W-:Y:S05]  /*6490*/  @!P0 NANOSLEEP.SYNCS 0x989680 ;  /* 0x009896800000895d */ /* 0x004fea0003900000 */
[----:B------:R-:W2:Y:S02]  /*64a0*/  @!P0 SYNCS.PHASECHK.TRANS64 P0, [R0+URZ], R3 ;  /* 0x00000003000085a7 */ /* 0x000ea400080010ff */
[----:B--2---:R-:W-:Y:S05]  /*64b0*/  @!P0 BRA `(.L_x_110) ;  /* 0xfffffffc00f08947 */ /* 0x004fea000383ffff */
[----:B------:R-:W-:Y:S05]  /*64c0*/  BRA `(.L_x_55) ;  /* 0xffffffc800ec7947 */ /* 0x000fea000383ffff */
.L_x_59:
[----:B------:R-:W-:-:S07]  /*64d0*/  MOV R0, UR5 ;  /* 0x0000000500007c02 */ /* 0x000fce0008000f00 */
.L_x_111:
[----:B--2---:R2:W3:Y:S02]  /*64e0*/  SYNCS.PHASECHK.TRANS64.TRYWAIT P0, [R0+URZ], R3 ;  /* 0x00000003000075a7 */ /* 0x0044e400080011ff */
[----:B---3--:R-:W-:Y:S05]  /*64f0*/  @!P0 NANOSLEEP.SYNCS 0x989680 ;  /* 0x009896800000895d */ /* 0x008fea0003900000 */
[----:B------:R-:W3:Y:S02]  /*6500*/  @!P0 SYNCS.PHASECHK.TRANS64 P0, [R0+URZ], R3 ;  /* 0x00000003000085a7 */ /* 0x000ee400080010ff */
[----:B---3--:R-:W-:Y:S05]  /*6510*/  @!P0 BRA `(.L_x_111) ;  /* 0xfffffffc00f08947 */ /* 0x008fea000383ffff */
[----:B------:R-:W-:Y:S05]  /*6520*/  BRA `(.L_x_112) ;  /* 0xffffffcc00a07947 */ /* 0x000fea000383ffff */
.L_x_60:
[----:B------:R-:W-:-:S07]  /*6530*/  MOV R0, UR5 ;  /* 0x0000000500007c02 */ /* 0x000fce0008000f00 */
.L_x_113:
[----:B-1----:R1:W2:Y:S02]  /*6540*/  SYNCS.PHASECHK.TRANS64.TRYWAIT P0, [R0+URZ], R3 ;  /* 0x00000003000075a7 */ /* 0x0022a400080011ff */
[----:B--2---:R-:W-:Y:S05]  /*6550*/  @!P0 NANOSLEEP.SYNCS 0x989680 ;  /* 0x009896800000895d */ /* 0x004fea0003900000 */
[----:B------:R-:W2:Y:S02]  /*6560*/  @!P0 SYNCS.PHASECHK.TRANS64 P0, [R0+URZ], R3 ;  /* 0x00000003000085a7 */ /* 0x000ea400080010ff */
[----:B--2---:R-:W-:Y:S05]  /*6570*/  @!P0 BRA `(.L_x_113) ;  /* 0xfffffffc00f08947 */ /* 0x004fea000383ffff */
[----:B------:R-:W-:Y:S05]  /*6580*/  BRA `(.L_x_114) ;  /* 0xffffffcc00ac7947 */ /* 0x000fea000383ffff */
.L_x_61:
[----:B------:R-:W-:-:S07]  /*6590*/  MOV R0, UR5 ;  /* 0x0000000500007c02 */ /* 0x000fce0008000f00 */
.L_x_115:
[----:B-1----:R1:W2:Y:S02]  /*65a0*/  SYNCS.PHASECHK.TRANS64.TRYWAIT P0, [R0+URZ], R3 ;  /* 0x00000003000075a7 */ /* 0x0022a400080011ff */
[----:B--2---:R-:W-:Y:S05]  /*65b0*/  @!P0 NANOSLEEP.SYNCS 0x989680 ;  /* 0x009896800000895d */ /* 0x004fea0003900000 */
[----:B------:R-:W2:Y:S02]  /*65c0*/  @!P0 SYNCS.PHASECHK.TRANS64 P0, [R0+URZ], R3 ;  /* 0x00000003000085a7 */ /* 0x000ea400080010ff */
[----:B--2---:R-:W-:Y:S05]  /*65d0*/  @!P0 BRA `(.L_x_115) ;  /* 0xfffffffc00f08947 */ /* 0x004fea000383ffff */
[----:B------:R-:W-:Y:S05]  /*65e0*/  BRA `(.L_x_116) ;  /* 0xffffffcc00b87947 */ /* 0x000fea000383ffff */
.L_x_62:
[----:B------:R-:W-:-:S07]  /*65f0*/  MOV R0, UR7 ;  /* 0x0000000700007c02 */ /* 0x000fce0008000f00 */
.L_x_117:
[----:B-1----:R1:W2:Y:S02]  /*6600*/  SYNCS.PHASECHK.TRANS64.TRYWAIT P0, [R0+URZ], R3 ;  /* 0x00000003000075a7 */ /* 0x0022a400080011ff */
[----:B--2---:R-:W-:Y:S05]  /*6610*/  @!P0 NANOSLEEP.SYNCS 0x989680 ;  /* 0x009896800000895d */ /* 0x004fea0003900000 */
[----:B------:R-:W2:Y:S02]  /*6620*/  @!P0 SYNCS.PHASECHK.TRANS64 P0, [R0+URZ], R3 ;  /* 0x00000003000085a7 */ /* 0x000ea400080010ff */
[----:B--2---:R-:W-:Y:S05]  /*6630*/  @!P0 BRA `(.L_x_117) ;  /* 0xfffffffc00f08947 */ /* 0x004fea000383ffff */
[----:B------:R-:W-:Y:S05]  /*6640*/  BRA `(.L_x_118) ;  /* 0xffffffcc00c47947 */ /* 0x000fea000383ffff */
.L_x_67:
[----:B---3--:R3:W1:Y:S02]  /*6650*/  SYNCS.PHASECHK.TRANS64.TRYWAIT P0, [R0+URZ+0x50], R3 ;  /* 0x00005003000075a7 */ /* 0x00866400080011ff */
[----:B-1----:R-:W-:Y:S05]  /*6660*/  @!P0 NANOSLEEP.SYNCS 0x989680 ;  /* 0x009896800000895d */ /* 0x002fea0003900000 */
[----:B------:R-:W1:Y:S02]  /*6670*/  @!P0 SYNCS.PHASECHK.TRANS64 P0, [R0+URZ+0x50], R3 ;  /* 0x00005003000085a7 */ /* 0x000e6400080010ff */
[----:B-1----:R-:W-:Y:S05]  /*6680*/  @!P0 BRA `(.L_x_67) ;  /* 0xfffffffc00f08947 */ /* 0x002fea000383ffff */
[----:B------:R-:W-:Y:S05]  /*6690*/  BRA `(.L_x_119) ;  /* 0xffffffd000c07947 */ /* 0x000fea000383ffff */
.L_x_70:
[----:B------:R-:W-:Y:S07]  /*66a0*/  MOV R0, UR6 ;  /* 0x0000000600007c02 */ /* 0x000fee0008000f00 */
.L_x_120:
[----:B-1----:R1:W3:Y:S02]  /*66b0*/  SYNCS.PHASECHK.TRANS64.TRYWAIT P0, [R0+URZ+0x48], R3 ;  /* 0x00004803000075a7 */ /* 0x0022e400080011ff */
[----:B---3--:R-:W-:Y:S05]  /*66c0*/  @!P0 NANOSLEEP.SYNCS 0x989680 ;  /* 0x009896800000895d */ /* 0x008fea0003900000 */
[----:B------:R-:W3:Y:S02]  /*66d0*/  @!P0 SYNCS.PHASECHK.TRANS64 P0, [R0+URZ+0x48], R3 ;  /* 0x00004803000085a7 */ /* 0x000ee400080010ff */
[----:B---3--:R-:W-:Y:S05]  /*66e0*/  @!P0 BRA `(.L_x_120) ;  /* 0xfffffffc00f08947 */ /* 0x008fea000383ffff */
[----:B------:R-:W-:Y:S05]  /*66f0*/  BRA `(.L_x_69) ;  /* 0xffffffd400ac7947 */ /* 0x000fea000383ffff */
.L_x_73:
[----:B------:R-:W-:Y:S07]  /*6700*/  MOV R3, UR6 ;  /* 0x0000000600037c02 */ /* 0x000fee0008000f00 */
.L_x_121:
[----:B-1----:R1:W2:Y:S02]  /*6710*/  SYNCS.PHASECHK.TRANS64.TRYWAIT P2, [R3+URZ+0x38], R26 ;  /* 0x0000381a030075a7 */ /* 0x0022a400080411ff */
[----:B--2---:R-:W-:Y:S05]  /*6720*/  @!P2 NANOSLEEP.SYNCS 0x989680 ;  /* 0x009896800000a95d */ /* 0x004fea0003900000 */
[----:B------:R-:W2:Y:S02]  /*6730*/  @!P2 SYNCS.PHASECHK.TRANS64 P2, [R3+URZ+0x38], R26 ;  /* 0x0000381a0300a5a7 */ /* 0x000ea400080410ff */
[----:B--2---:R-:W-:Y:S05]  /*6740*/  @!P2 BRA `(.L_x_121) ;  /* 0xfffffffc00f0a947 */ /* 0x004fea000383ffff */
[----:B------:R-:W-:Y:S05]  /*6750*/  BRA `(.L_x_122) ;  /* 0xffffffd800407947 */ /* 0x000fea000383ffff */
.L_x_76:
[----:B--2---:R2:W1:Y:S02]  /*6760*/  SYNCS.PHASECHK.TRANS64.TRYWAIT P0, [R0+URZ+0x50], R3 ;  /* 0x00005003000075a7 */ /* 0x00446400080011ff */
[----:B-1----:R-:W-:Y:S05]  /*6770*/  @!P0 NANOSLEEP.SYNCS 0x989680 ;  /* 0x009896800000895d */ /* 0x002fea0003900000 */
[----:B------:R-:W1:Y:S02]  /*6780*/  @!P0 SYNCS.PHASECHK.TRANS64 P0, [R0+URZ+0x50], R3 ;  /* 0x00005003000085a7 */ /* 0x000e6400080010ff */
[----:B-1----:R-:W-:Y:S05]  /*6790*/  @!P0 BRA `(.L_x_76) ;  /* 0xfffffffc00f08947 */ /* 0x002fea000383ffff */
[----:B------:R-:W-:Y:S05]  /*67a0*/  BRA `(.L_x_123) ;  /* 0xffffffdc009c7947 */ /* 0x000fea000383ffff */
.L_x_87:
[----:B-1----:R-:W-:Y:S04]  /*67b0*/  MOV R0, UR43 ;  /* 0x0000002b00007c02 */ /* 0x002fe80008000f00 */
[----:B------:R1:W2:Y:S03]  /*67c0*/  SYNCS.PHASECHK.TRANS64.TRYWAIT P1, [R0+URZ+0x30], R3 ;  /* 0x00003003000075a7 */ /* 0x0002a600080211ff */
[----:B--2---:R-:W-:Y:S05]  /*67d0*/  @!P1 NANOSLEEP.SYNCS 0x989680 ;  /* 0x009896800000995d */ /* 0x004fea0003900000 */
[----:B------:R-:W2:Y:S02]  /*67e0*/  @!P1 SYNCS.PHASECHK.TRANS64 P1, [R0+URZ+0x30], R3 ;  /* 0x00003003000095a7 */ /* 0x000ea400080210ff */
[----:B--2---:R-:W-:Y:S05]  /*67f0*/  @!P1 BRA `(.L_x_87) ;  /* 0xfffffffc00ec9947 */ /* 0x004fea000383ffff */
[----:B------:R-:W-:Y:S05]  /*6800*/  BRA `(.L_x_86) ;  /* 0xffffffe800907947 */ /* 0x000fea000383ffff */
.L_x_89:
[----:B-1----:R1:W4:Y:S02]  /*6810*/  SYNCS.PHASECHK.TRANS64.TRYWAIT P1, [R92+URZ+0x70], R7 ;  /* 0x000070075c0075a7 */ /* 0x00232400080211ff */
[----:B----4-:R-:W-:Y:S05]  /*6820*/  @!P1 NANOSLEEP.SYNCS 0x989680 ;  /* 0x009896800000995d */ /* 0x010fea0003900000 */
[----:B------:R-:W4:Y:S02]  /*6830*/  @!P1 SYNCS.PHASECHK.TRANS64 P1, [R92+URZ+0x70], R7 ;  /* 0x000070075c0095a7 */ /* 0x000f2400080210ff */
[----:B----4-:R-:W-:Y:S05]  /*6840*/  @!P1 BRA `(.L_x_89) ;  /* 0xfffffffc00f09947 */ /* 0x010fea000383ffff */
[----:B------:R-:W-:Y:S05]  /*6850*/  BRA `(.L_x_88) ;  /* 0xffffffe800cc7947 */ /* 0x000fea000383ffff */
        .weak           $__internal_0_$__cuda_sm10x_tcgen05_guardrail_trap_col_being_dealloced_not_returned_by_alloc
        .type           $__internal_0_$__cuda_sm10x_tcgen05_guardrail_trap_col_being_dealloced_not_returned_by_alloc,@function
        .size           $__internal_0_$__cuda_sm10x_tcgen05_guardrail_trap_col_being_dealloced_not_returned_by_alloc,($__internal_1_$__cuda_sm10x_tcgen05_guardrail_trap_phase_invalid_during_alloc - $__internal_0_$__cuda_sm10x_tcgen05_guardrail_trap_col_being_dealloced_not_returned_by_alloc)
$__internal_0_$__cuda_sm10x_tcgen05_guardrail_trap_col_being_dealloced_not_returned_by_alloc:
[----:B------:R-:W-:Y:S05]  /*6860*/  BPT.TRAP 0x1 ;  /* 0x000000040000795c */ /* 0x000fea0000300000 */
[----:B------:R-:W-:-:S04]  /*6870*/  HFMA2 R3, -RZ, RZ, 0, 0 ;  /* 0x00000000ff037431 */ /* 0x000fc800000001ff */
[----:B------:R-:W-:Y:S05]  /*6880*/  RET.REL.NODEC R2 `(_ZN7cutlass13device_kernelINS_4gemm6kernel13GemmUniversalIN4cute5tupleIJiiiiEEENS1_10collective13CollectiveMmaINS1_35MainloopSm100TmaUmmaWarpSpecializedILi3ELi2ELi4ENS5_IJNS4_1CILi1EEESB_SB_EEEEENS5_IJNSA_ILi64EEESE_SE_EEEaNS5_IJlSB_lEEEaSG_NS4_8TiledMMAINS4_8MMA_AtomIJNS4_15SM100_MMA_S8_SSIaaiLi64ELi64ELNS4_4UMMA5MajorE0ELSL_0ELNSK_8SaturateE0EEEEEENS4_6LayoutISC_NS5_IJNSA_ILi0EEESQ_SQ_EEEEENS5_IJNS4_10UnderscoreEST_ST_EEEEENS4_13SM90_TMA_LOADENS4_14ComposedLayoutINS4_7SwizzleILi2ELi4ELi3EEENS4_18smem_ptr_flag_bitsILi8EEENSP_INS5_IJNSA_ILi8EEESE_EEENS5_IJSE_SB_EEEEEEEvNS4_8identityESW_S16_vS17_EENS_8epilogue10collective18CollectiveEpilogueINS19_23Sm100TmaWarpSpecializedILi1ELi1ELi32ELb0ELb0EEEJSF_NS5_IJNSP_ISE_SB_EES1E_EEEaSG_aSG_NS19_6fusion15FusionCallbacksIS1D_NS1G_17LinearCombinationIaiaiLNS_15FloatRoundStyleE2EEESF_S1F_JEEENS4_5SM1004TMEM4LOAD26SM100_TMEM_LOAD_16dp32b32xESW_S16_NS4_39AutoVectorizingCopyWithAssumedAlignmentILi128EEENS4_14SM90_TMA_STOREES16_S1R_S1R_EEEvvEEEEvNT_6ParamsE) ;  /* 0xffffff9402dc7950 */ /* 0x000fea0003c3ffff */
        .weak           $__internal_1_$__cuda_sm10x_tcgen05_guardrail_trap_phase_invalid_during_alloc
        .type           $__internal_1_$__cuda_sm10x_tcgen05_guardrail_trap_phase_invalid_during_alloc,@function
        .size           $__internal_1_$__cuda_sm10x_tcgen05_guardrail_trap_phase_invalid_during_alloc,($__internal_2_$__cuda_sm10x_tcgen05_guardrail_trap_unallocated_columns_being_dealloced - $__internal_1_$__cuda_sm10x_tcgen05_guardrail_trap_phase_invalid_during_alloc)
$__internal_1_$__cuda_sm10x_tcgen05_guardrail_trap_phase_invalid_during_alloc:
[----:B------:R-:W-:Y:S05]  /*6890*/  BPT.TRAP 0x1 ;  /* 0x000000040000795c */ /* 0x000fea0000300000 */
[----:B------:R-:W-:-:S04]  /*68a0*/  MOV R3, 0x0 ;  /* 0x0000000000037802 */ /* 0x000fc80000000f00 */
[----:B------:R-:W-:Y:S05]  /*68b0*/  RET.REL.NODEC R2 `(_ZN7cutlass13device_kernelINS_4gemm6kernel13GemmUniversalIN4cute5tupleIJiiiiEEENS1_10collective13CollectiveMmaINS1_35MainloopSm100TmaUmmaWarpSpecializedILi3ELi2ELi4ENS5_IJNS4_1CILi1EEESB_SB_EEEEENS5_IJNSA_ILi64EEESE_SE_EEEaNS5_IJlSB_lEEEaSG_NS4_8TiledMMAINS4_8MMA_AtomIJNS4_15SM100_MMA_S8_SSIaaiLi64ELi64ELNS4_4UMMA5MajorE0ELSL_0ELNSK_8SaturateE0EEEEEENS4_6LayoutISC_NS5_IJNSA_ILi0EEESQ_SQ_EEEEENS5_IJNS4_10UnderscoreEST_ST_EEEEENS4_13SM90_TMA_LOADENS4_14ComposedLayoutINS4_7SwizzleILi2ELi4ELi3EEENS4_18smem_ptr_flag_bitsILi8EEENSP_INS5_IJNSA_ILi8EEESE_EEENS5_IJSE_SB_EEEEEEEvNS4_8identityESW_S16_vS17_EENS_8epilogue10collective18CollectiveEpilogueINS19_23Sm100TmaWarpSpecializedILi1ELi1ELi32ELb0ELb0EEEJSF_NS5_IJNSP_ISE_SB_EES1E_EEEaSG_aSG_NS19_6fusion15FusionCallbacksIS1D_NS1G_17LinearCombinationIaiaiLNS_15FloatRoundStyleE2EEESF_S1F_JEEENS4_5SM1004TMEM4LOAD26SM100_TMEM_LOAD_16dp32b32xESW_S16_NS4_39AutoVectorizingCopyWithAssumedAlignmentILi128EEENS4_14SM90_TMA_STOREES16_S1R_S1R_EEEvvEEEEvNT_6ParamsE) ;  /* 0xffffff9402d07950 */ /* 0x000fea0003c3ffff */
        .weak           $__internal_2_$__cuda_sm10x_tcgen05_guardrail_trap_unallocated_columns_being_dealloced
        .type           $__internal_2_$__cuda_sm10x_tcgen05_guardrail_trap_unallocated_columns_being_dealloced,@function
        .size           $__internal_2_$__cuda_sm10x_tcgen05_guardrail_trap_unallocated_columns_being_dealloced,(.L_x_125 - $__internal_2_$__cuda_sm10x_tcgen05_guardrail_trap_unallocated_columns_being_dealloced)
$__internal_2_$__cuda_sm10x_tcgen05_guardrail_trap_unallocated_columns_being_dealloced:
[----:B------:R-:W-:Y:S05]  /*68c0*/  BPT.TRAP 0x1 ;  /* 0x000000040000795c */ /* 0x000fea0000300000 */
[----:B------:R-:W-:-:S04]  /*68d0*/  HFMA2 R3, -RZ, RZ, 0, 0 ;  /* 0x00000000ff037431 */ /* 0x000fc800000001ff */
[----:B------:R-:W-:Y:S05]  /*68e0*/  RET.REL.NODEC R2 `(_ZN7cutlass13device_kernelINS_4gemm6kernel13GemmUniversalIN4cute5tupleIJiiiiEEENS1_10collective13CollectiveMmaINS1_35MainloopSm100TmaUmmaWarpSpecializedILi3ELi2ELi4ENS5_IJNS4_1CILi1EEESB_SB_EEEEENS5_IJNSA_ILi64EEESE_SE_EEEaNS5_IJlSB_lEEEaSG_NS4_8TiledMMAINS4_8MMA_AtomIJNS4_15SM100_MMA_S8_SSIaaiLi64ELi64ELNS4_4UMMA5MajorE0ELSL_0ELNSK_8SaturateE0EEEEEENS4_6LayoutISC_NS5_IJNSA_ILi0EEESQ_SQ_EEEEENS5_IJNS4_10UnderscoreEST_ST_EEEEENS4_13SM90_TMA_LOADENS4_14ComposedLayoutINS4_7SwizzleILi2ELi4ELi3EEENS4_18smem_ptr_flag_bitsILi8EEENSP_INS5_IJNSA_ILi8EEESE_EEENS5_IJSE_SB_EEEEEEEvNS4_8identityESW_S16_vS17_EENS_8epilogue10collective18CollectiveEpilogueINS19_23Sm100TmaWarpSpecializedILi1ELi1ELi32ELb0ELb0EEEJSF_NS5_IJNSP_ISE_SB_EES1E_EEEaSG_aSG_NS19_6fusion15FusionCallbacksIS1D_NS1G_17LinearCombinationIaiaiLNS_15FloatRoundStyleE2EEESF_S1F_JEEENS4_5SM1004TMEM4LOAD26SM100_TMEM_LOAD_16dp32b32xESW_S16_NS4_39AutoVectorizingCopyWithAssumedAlignmentILi128EEENS4_14SM90_TMA_STOREES16_S1R_S1R_EEEvvEEEEvNT_6ParamsE) ;  /* 0xffffff9402c47950 */ /* 0x000fea0003c3ffff */
.L_x_124:
[----:B------:R-:W-:-:S00]  /*68f0*/  BRA `(.L_x_124) ;  /* 0xfffffffc00fc7947 */ /* 0x000fc0000383ffff */
[----:B------:R-:W-:-:S00]  /*6900*/  NOP ;  /* 0x0000000000007918 */ /* 0x000fc00000000000 */
[----:B------:R-:W-:-:S00]  /*6910*/  NOP ;  /* 0x0000000000007918 */ /* 0x000fc00000000000 */
[----:B------:R-:W-:-:S00]  /*6920*/  NOP ;  /* 0x0000000000007918 */ /* 0x000fc00000000000 */
[----:B------:R-:W-:-:S00]  /*6930*/  NOP ;  /* 0x0000000000007918 */ /* 0x000fc00000000000 */
[----:B------:R-:W-:-:S00]  /*6940*/  NOP ;  /* 0x0000000000007918 */ /* 0x000fc00000000000 */
[----:B------:R-:W-:-:S00]  /*6950*/  NOP ;  /* 0x0000000000007918 */ /* 0x000fc00000000000 */
[----:B------:R-:W-:-:S00]  /*6960*/  NOP ;  /* 0x0000000000007918 */ /* 0x000fc00000000000 */
[----:B------:R-:W-:-:S00]  /*6970*/  NOP ;  /* 0x0000000000007918 */ /* 0x000fc00000000000 */
.L_x_125:


//--------------------- .nv.global.init           --------------------------
	.section	.nv.global.init,"aw",@progbits
.nv.global.init:
	.type		$str$27,@object
	.size		$str$27,($str$28 - $str$27)
$str$27:
        /*0000*/ 	.byte	0x28, 0x61, 0x64, 0x64, 0x72, 0x65, 0x73, 0x73, 0x20, 0x26, 0x20, 0x6d, 0x61, 0x73, 0x6b, 0x29
        /*0010*/ 	.byte	0x20, 0x3d, 0x3d, 0x20, 0x30, 0x00
	.type		$str$28,@object
	.size		$str$28,($str$26 - $str$28)
$str$28:
        /*0016*/ 	.byte	0x2f, 0x74, 0x6d, 0x70, 0x2f, 0x63, 0x75, 0x74, 0x6c, 0x61, 0x73, 0x73, 0x5f, 0x73, 0x77, 0x65
        /*0026*/ 	.byte	0x65, 0x70, 0x5f, 0x73, 0x72, 0x63, 0x2f, 0x69, 0x6e, 0x63, 0x6c, 0x75, 0x64, 0x65, 0x2f, 0x63
        /*0036*/ 	.byte	0x75, 0x74, 0x65, 0x2f, 0x70, 0x6f, 0x69, 0x6e, 0x74, 0x65, 0x72, 0x5f, 0x66, 0x6c, 0x61, 0x67
        /*0046*/ 	.byte	0x67, 0x65, 0x64, 0x2e, 0x68, 0x70, 0x70, 0x00
	.type		$str$26,@object
	.size		$str$26,($str$25 - $str$26)
$str$26:
        /*004e*/ 	.byte	0x2f, 0x74, 0x6d, 0x70, 0x2f, 0x63, 0x75, 0x74, 0x6c, 0x61, 0x73, 0x73, 0x5f, 0x73, 0x77, 0x65
        /*005e*/ 	.byte	0x65, 0x70, 0x5f, 0x73, 0x72, 0x63, 0x2f, 0x69, 0x6e, 0x63, 0x6c, 0x75, 0x64, 0x65, 0x2f, 0x63
        /*006e*/ 	.byte	0x75, 0x74, 0x65, 0x2f, 0x61, 0x74, 0x6f, 0x6d, 0x2f, 0x63, 0x6f, 0x70, 0x79, 0x5f, 0x74, 0x72
        /*007e*/ 	.byte	0x61, 0x69, 0x74, 0x73, 0x5f, 0x73, 0x6d, 0x31, 0x30, 0x30, 0x2e, 0x68, 0x70, 0x70, 0x00
	.type		$str$25,@object
	.size		$str$25,(__unnamed_1 - $str$25)
$str$25:
        /*008d*/ 	.byte	0x28, 0x28, 0x75, 0x69, 0x6e, 0x74, 0x33, 0x32, 0x5f, 0x74, 0x28, 0x74, 0x68, 0x72, 0x65, 0x61
        /*009d*/ 	.byte	0x64, 0x49, 0x64, 0x78, 0x2e, 0x78, 0x29, 0x20, 0x2f, 0x20, 0x33, 0x32, 0x29, 0x20, 0x25, 0x20
        /*00ad*/ 	.byte	0x34, 0x29, 0x20, 0x3d, 0x3d, 0x20, 0x28, 0x28, 0x28, 0x74, 0x6d, 0x65, 0x6d, 0x5f, 0x61, 0x64
        /*00bd*/ 	.byte	0x64, 0x72, 0x20, 0x3e, 0x3e, 0x20, 0x31, 0x36, 0x29, 0x20, 0x2f, 0x20, 0x33, 0x32, 0x29, 0x20
        /*00cd*/ 	.byte	0x25, 0x20, 0x34, 0x29, 0x00
	.type		__unnamed_1,@object
	.size		__unnamed_1,(__unnamed_2 - __unnamed_1)
__unnamed_1:
        /*00d2*/ 	.byte	0x61, 0x75, 0x74, 0x6f, 0x20, 0x63, 0x75, 0x74, 0x65, 0x3a, 0x3a, 0x61, 0x73, 0x5f, 0x70, 0x6f
        /* <DEDUP_REMOVED lines=24> */
        /*0262*/ 	.byte	0x00
	.type		__unnamed_2,@object
	.size		__unnamed_2,(.L_2 - __unnamed_2)
__unnamed_2:
        /* <DEDUP_REMOVED lines=41> */
.L_2:


//--------------------- .nv.shared._ZN7cutlass13device_kernelINS_4gemm6kernel13GemmUniversalIN4cute5tupleIJiiiiEEENS1_10collective13CollectiveMmaINS1_35MainloopSm100TmaUmmaWarpSpecializedILi3ELi2ELi4ENS5_IJNS4_1CILi1EEESB_SB_EEEEENS5_IJNSA_ILi64EEESE_SE_EEEaNS5_IJlSB_lEEEaSG_NS4_8TiledMMAINS4_8MMA_AtomIJNS4_15SM100_MMA_S8_SSIaaiLi64ELi64ELNS4_4UMMA5MajorE0ELSL_0ELNSK_8SaturateE0EEEEEENS4_6LayoutISC_NS5_IJNSA_ILi0EEESQ_SQ_EEEEENS5_IJNS4_10UnderscoreEST_ST_EEEEENS4_13SM90_TMA_LOADENS4_14ComposedLayoutINS4_7SwizzleILi2ELi4ELi3EEENS4_18smem_ptr_flag_bitsILi8EEENSP_INS5_IJNSA_ILi8EEESE_EEENS5_IJSE_SB_EEEEEEEvNS4_8identityESW_S16_vS17_EENS_8epilogue10collective18CollectiveEpilogueINS19_23Sm100TmaWarpSpecializedILi1ELi1ELi32ELb0ELb0EEEJSF_NS5_IJNSP_ISE_SB_EES1E_EEEaSG_aSG_NS19_6fusion15FusionCallbacksIS1D_NS1G_17LinearCombinationIaiaiLNS_15FloatRoundStyleE2EEESF_S1F_JEEENS4_5SM1004TMEM4LOAD26SM100_TMEM_LOAD_16dp32b32xESW_S16_NS4_39AutoVectorizingCopyWithAssumedAlignmentILi128EEENS4_14SM90_TMA_STOREES16_S1R_S1R_EEEvvEEEEvNT_6ParamsE --------------------------
	.section	.nv.shared._ZN7cutlass13device_kernelINS_4gemm6kernel13GemmUniversalIN4cute5tupleIJiiiiEEENS1_10collective13CollectiveMmaINS1_35MainloopSm100TmaUmmaWarpSpecializedILi3ELi2ELi4ENS5_IJNS4_1CILi1EEESB_SB_EEEEENS5_IJNSA_ILi64EEESE_SE_EEEaNS5_IJlSB_lEEEaSG_NS4_8TiledMMAINS4_8MMA_AtomIJNS4_15SM100_MMA_S8_SSIaaiLi64ELi64ELNS4_4UMMA5MajorE0ELSL_0ELNSK_8SaturateE0EEEEEENS4_6LayoutISC_NS5_IJNSA_ILi0EEESQ_SQ_EEEEENS5_IJNS4_10UnderscoreEST_ST_EEEEENS4_13SM90_TMA_LOADENS4_14ComposedLayoutINS4_7SwizzleILi2ELi4ELi3EEENS4_18smem_ptr_flag_bitsILi8EEENSP_INS5_IJNSA_ILi8EEESE_EEENS5_IJSE_SB_EEEEEEEvNS4_8identityESW_S16_vS17_EENS_8epilogue10collective18CollectiveEpilogueINS19_23Sm100TmaWarpSpecializedILi1ELi1ELi32ELb0ELb0EEEJSF_NS5_IJNSP_ISE_SB_EES1E_EEEaSG_aSG_NS19_6fusion15FusionCallbacksIS1D_NS1G_17LinearCombinationIaiaiLNS_15FloatRoundStyleE2EEESF_S1F_JEEENS4_5SM1004TMEM4LOAD26SM100_TMEM_LOAD_16dp32b32xESW_S16_NS4_39AutoVectorizingCopyWithAssumedAlignmentILi128EEENS4_14SM90_TMA_STOREES16_S1R_S1R_EEEvvEEEEvNT_6ParamsE,"aw",@nobits
	.sectionflags	@""
	.align	16
	.zero		1024


//--------------------- .nv.shared.reserved.0     --------------------------
	.section	.nv.shared.reserved.0,"aw",@nobits
	.weak		__nv_reservedSMEM_offset_0_alias
	.size		__nv_reservedSMEM_offset_0_alias, 0, 64
	.other		__nv_reservedSMEM_offset_0_alias,@"STO_CUDA_RESERVED_SHARED STV_DEFAULT"
__nv_reservedSMEM_offset_0_alias:
	.zero		0
.nv.shared.reserved.0:
	.zero		64
	.weak		__nv_reservedSMEM_tcgen05_partition
	.type		__nv_reservedSMEM_tcgen05_partition,@object
	.size		__nv_reservedSMEM_tcgen05_partition,(.L_0 - __nv_reservedSMEM_tcgen05_partition)
__nv_reservedSMEM_tcgen05_partition:
	.zero		32
.L_0:


//--------------------- .nv.global                --------------------------
	.section	.nv.global,"aw",@nobits
.nv.global:
	.type		_ZN39_INTERNAL_2d1da0af_4_k_cu_d99f9f4b_99384cute1_E,@object
	.size		_ZN39_INTERNAL_2d1da0af_4_k_cu_d99f9f4b_99384cute1_E,(_ZN39_INTERNAL_2d1da0af_4_k_cu_d99f9f4b_99384cuda3std3__45__cpo6cbeginE - _ZN39_INTERNAL_2d1da0af_4_k_cu_d99f9f4b_99384cute1_E)
_ZN39_INTERNAL_2d1da0af_4_k_cu_d99f9f4b_99384cute1_E:
	.zero		1
	.type		_ZN39_INTERNAL_2d1da0af_4_k_cu_d99f9f4b_99384cuda3std3__45__cpo6cbeginE,@object
	.size		_ZN39_INTERNAL_2d1da0af_4_k_cu_d99f9f4b_99384cuda3std3__45__cpo6cbeginE,(_ZN39_INTERNAL_2d1da0af_4_k_cu_d99f9f4b_99384cuda3std3__48in_placeE - _ZN39_INTERNAL_2d1da0af_4_k_cu_d99f9f4b_99384cuda3std3__45__cpo6cbeginE)
_ZN39_INTERNAL_2d1da0af_4_k_cu_d99f9f4b_99384cuda3std3__45__cpo6cbeginE:
	.zero		1
	.type		_ZN39_INTERNAL_2d1da0af_4_k_cu_d99f9f4b_99384cuda3std3__48in_placeE,@object
	.size		_ZN39_INTERNAL_2d1da0af_4_k_cu_d99f9f4b_99384cuda3std3__48in_placeE,(_ZN39_INTERNAL_2d1da0af_4_k_cu_d99f9f4b_99384cuda3std6ranges3__45__cpo9iter_moveE - _ZN39_INTERNAL_2d1da0af_4_k_cu_d99f9f4b_99384cuda3std3__48in_placeE)
_ZN39_INTERNAL_2d1da0af_4_k_cu_d99f9f4b_99384cuda3std3__48in_placeE:
	.zero		1
	.type		_ZN39_INTERNAL_2d1da0af_4_k_cu_d99f9f4b_99384cuda3std6ranges3__45__cpo9iter_moveE,@object
	.size		_ZN39_INTERNAL_2d1da0af_4_k_cu_d99f9f4b_99384cuda3std6ranges3__45__cpo9iter_moveE,(_ZN39_INTERNAL_2d1da0af_4_k_cu_d99f9f4b_99384cuda3std3__45__cpo5beginE - _ZN39_INTERNAL_2d1da0af_4_k_cu_d99f9f4b_99384cuda3std6ranges3__45__cpo9iter_moveE)
_ZN39_INTERNAL_2d1da0af_4_k_cu_d99f9f4b_99384cuda3std6ranges3__45__cpo9iter_moveE:
	.zero		1
	.type		_ZN39_INTERNAL_2d1da0af_4_k_cu_d99f9f4b_99384cuda3std3__45__cpo5beginE,@object
	.size		_ZN39_INTERNAL_2d1da0af_4_k_cu_d99f9f4b_99384cuda3std3__45__cpo5beginE,(_ZN39_INTERNAL_2d1da0af_4_k_cu_d99f9f4b_99384cuda3std3__441_GLOBAL__N__2d1da0af_4_k_cu_d99f9f4b_99386ignoreE - _ZN39_INTERNAL_2d1da0af_4_k_cu_d99f9f4b_99384cuda3std3__45__cpo5beginE)
_ZN39_INTERNAL_2d1da0af_4_k_cu_d99f9f4b_99384cuda3std3__45__cpo5beginE:
	.zero		1
	.type		_ZN39_INTERNAL_2d1da0af_4_k_cu_d99f9f4b_99384cuda3std3__441_GLOBAL__N__2d1da0af_4_k_cu_d99f9f4b_99386ignoreE,@object
	.size		_ZN39_INTERNAL_2d1da0af_4_k_cu_d99f9f4b_99384cuda3std3__441_GLOBAL__N__2d1da0af_4_k_cu_d99f9f4b_99386ignoreE,(_ZN39_INTERNAL_2d1da0af_4_k_cu_d99f9f4b_99384cute7productE - _ZN39_INTERNAL_2d1da0af_4_k_cu_d99f9f4b_99384cuda3std3__441_GLOBAL__N__2d1da0af_4_k_cu_d99f9f4b_99386ignoreE)
_ZN39_INTERNAL_2d1da0af_4_k_cu_d99f9f4b_99384cuda3std3__441_GLOBAL__N__2d1da0af_4_k_cu_d99f9f4b_99386ignoreE:
	.zero		1
	.type		_ZN39_INTERNAL_2d1da0af_4_k_cu_d99f9f4b_99384cute7productE,@object
	.size		_ZN39_INTERNAL_2d1da0af_4_k_cu_d99f9f4b_99384cute7productE,(_ZN39_INTERNAL_2d1da0af_4_k_cu_d99f9f4b_99384cuda3std3__45__cpo3endE - _ZN39_INTERNAL_2d1da0af_4_k_cu_d99f9f4b_99384cute7productE)
_ZN39_INTERNAL_2d1da0af_4_k_cu_d99f9f4b_99384cute7productE:
	.zero		1
	.type		_ZN39_INTERNAL_2d1da0af_4_k_cu_d99f9f4b_99384cuda3std3__45__cpo3endE,@object
	.size		_ZN39_INTERNAL_2d1da0af_4_k_cu_d99f9f4b_99384cuda3std3__45__cpo3endE,(_ZN39_INTERNAL_2d1da0af_4_k_cu_d99f9f4b_99384cuda3std3__419piecewise_constructE - _ZN39_INTERNAL_2d1da0af_4_k_cu_d99f9f4b_99384cuda3std3__45__cpo3endE)
_ZN39_INTERNAL_2d1da0af_4_k_cu_d99f9f4b_99384cuda3std3__45__cpo3endE:
	.zero		1
	.type		_ZN39_INTERNAL_2d1da0af_4_k_cu_d99f9f4b_99384cuda3std3__419piecewise_constructE,@object
	.size		_ZN39_INTERNAL_2d1da0af_4_k_cu_d99f9f4b_99384cuda3std3__419piecewise_constructE,(_ZN39_INTERNAL_2d1da0af_4_k_cu_d99f9f4b_99384cuda3std3__45__cpo4cendE - _ZN39_INTERNAL_2d1da0af_4_k_cu_d99f9f4b_99384cuda3std3__419piecewise_constructE)
_ZN39_INTERNAL_2d1da0af_4_k_cu_d99f9f4b_99384cuda3std3__419piecewise_constructE:
	.zero		1
	.type		_ZN39_INTERNAL_2d1da0af_4_k_cu_d99f9f4b_99384cuda3std3__45__cpo4cendE,@object
	.size		_ZN39_INTERNAL_2d1da0af_4_k_cu_d99f9f4b_99384cuda3std3__45__cpo4cendE,(_ZN39_INTERNAL_2d1da0af_4_k_cu_d99f9f4b_99384cuda3std6ranges3__45__cpo4swapE - _ZN39_INTERNAL_2d1da0af_4_k_cu_d99f9f4b_99384cuda3std3__45__cpo4cendE)
_ZN39_INTERNAL_2d1da0af_4_k_cu_d99f9f4b_99384cuda3std3__45__cpo4cendE:
	.zero		1
	.type		_ZN39_INTERNAL_2d1da0af_4_k_cu_d99f9f4b_99384cuda3std6ranges3__45__cpo4swapE,@object
	.size		_ZN39_INTERNAL_2d1da0af_4_k_cu_d99f9f4b_99384cuda3std6ranges3__45__cpo4swapE,(.L_10 - _ZN39_INTERNAL_2d1da0af_4_k_cu_d99f9f4b_99384cuda3std6ranges3__45__cpo4swapE)
_ZN39_INTERNAL_2d1da0af_4_k_cu_d99f9f4b_99384cuda3std6ranges3__45__cpo4swapE:
	.zero		1
.L_10:


//--------------------- .nv.constant0._ZN7cutlass13device_kernelINS_4gemm6kernel13GemmUniversalIN4cute5tupleIJiiiiEEENS1_10collective13CollectiveMmaINS1_35MainloopSm100TmaUmmaWarpSpecializedILi3ELi2ELi4ENS5_IJNS4_1CILi1EEESB_SB_EEEEENS5_IJNSA_ILi64EEESE_SE_EEEaNS5_IJlSB_lEEEaSG_NS4_8TiledMMAINS4_8MMA_AtomIJNS4_15SM100_MMA_S8_SSIaaiLi64ELi64ELNS4_4UMMA5MajorE0ELSL_0ELNSK_8SaturateE0EEEEEENS4_6LayoutISC_NS5_IJNSA_ILi0EEESQ_SQ_EEEEENS5_IJNS4_10UnderscoreEST_ST_EEEEENS4_13SM90_TMA_LOADENS4_14ComposedLayoutINS4_7SwizzleILi2ELi4ELi3EEENS4_18smem_ptr_flag_bitsILi8EEENSP_INS5_IJNSA_ILi8EEESE_EEENS5_IJSE_SB_EEEEEEEvNS4_8identityESW_S16_vS17_EENS_8epilogue10collective18CollectiveEpilogueINS19_23Sm100TmaWarpSpecializedILi1ELi1ELi32ELb0ELb0EEEJSF_NS5_IJNSP_ISE_SB_EES1E_EEEaSG_aSG_NS19_6fusion15FusionCallbacksIS1D_NS1G_17LinearCombinationIaiaiLNS_15FloatRoundStyleE2EEESF_S1F_JEEENS4_5SM1004TMEM4LOAD26SM100_TMEM_LOAD_16dp32b32xESW_S16_NS4_39AutoVectorizingCopyWithAssumedAlignmentILi128EEENS4_14SM90_TMA_STOREES16_S1R_S1R_EEEvvEEEEvNT_6ParamsE --------------------------
	.section	.nv.constant0._ZN7cutlass13device_kernelINS_4gemm6kernel13GemmUniversalIN4cute5tupleIJiiiiEEENS1_10collective13CollectiveMmaINS1_35MainloopSm100TmaUmmaWarpSpecializedILi3ELi2ELi4ENS5_IJNS4_1CILi1EEESB_SB_EEEEENS5_IJNSA_ILi64EEESE_SE_EEEaNS5_IJlSB_lEEEaSG_NS4_8TiledMMAINS4_8MMA_AtomIJNS4_15SM100_MMA_S8_SSIaaiLi64ELi64ELNS4_4UMMA5MajorE0ELSL_0ELNSK_8SaturateE0EEEEEENS4_6LayoutISC_NS5_IJNSA_ILi0EEESQ_SQ_EEEEENS5_IJNS4_10UnderscoreEST_ST_EEEEENS4_13SM90_TMA_LOADENS4_14ComposedLayoutINS4_7SwizzleILi2ELi4ELi3EEENS4_18smem_ptr_flag_bitsILi8EEENSP_INS5_IJNSA_ILi8EEESE_EEENS5_IJSE_SB_EEEEEEEvNS4_8identityESW_S16_vS17_EENS_8epilogue10collective18CollectiveEpilogueINS19_23Sm100TmaWarpSpecializedILi1ELi1ELi32ELb0ELb0EEEJSF_NS5_IJNSP_ISE_SB_EES1E_EEEaSG_aSG_NS19_6fusion15FusionCallbacksIS1D_NS1G_17LinearCombinationIaiaiLNS_15FloatRoundStyleE2EEESF_S1F_JEEENS4_5SM1004TMEM4LOAD26SM100_TMEM_LOAD_16dp32b32xESW_S16_NS4_39AutoVectorizingCopyWithAssumedAlignmentILi128EEENS4_14SM90_TMA_STOREES16_S1R_S1R_EEEvvEEEEvNT_6ParamsE,"a",@progbits
	.sectionflags	@""
	.align	4
.nv.constant0._ZN7cutlass13device_kernelINS_4gemm6kernel13GemmUniversalIN4cute5tupleIJiiiiEEENS1_10collective13CollectiveMmaINS1_35MainloopSm100TmaUmmaWarpSpecializedILi3ELi2ELi4ENS5_IJNS4_1CILi1EEESB_SB_EEEEENS5_IJNSA_ILi64EEESE_SE_EEEaNS5_IJlSB_lEEEaSG_NS4_8TiledMMAINS4_8MMA_AtomIJNS4_15SM100_MMA_S8_SSIaaiLi64ELi64ELNS4_4UMMA5MajorE0ELSL_0ELNSK_8SaturateE0EEEEEENS4_6LayoutISC_NS5_IJNSA_ILi0EEESQ_SQ_EEEEENS5_IJNS4_10UnderscoreEST_ST_EEEEENS4_13SM90_TMA_LOADENS4_14ComposedLayoutINS4_7SwizzleILi2ELi4ELi3EEENS4_18smem_ptr_flag_bitsILi8EEENSP_INS5_IJNSA_ILi8EEESE_EEENS5_IJSE_SB_EEEEEEEvNS4_8identityESW_S16_vS17_EENS_8epilogue10collective18CollectiveEpilogueINS19_23Sm100TmaWarpSpecializedILi1ELi1ELi32ELb0ELb0EEEJSF_NS5_IJNSP_ISE_SB_EES1E_EEEaSG_aSG_NS19_6fusion15FusionCallbacksIS1D_NS1G_17LinearCombinationIaiaiLNS_15FloatRoundStyleE2EEESF_S1F_JEEENS4_5SM1004TMEM4LOAD26SM100_TMEM_LOAD_16dp32b32xESW_S16_NS4_39AutoVectorizingCopyWithAssumedAlignmentILi128EEENS4_14SM90_TMA_STOREES16_S1R_S1R_EEEvvEEEEvNT_6ParamsE:
	.zero		2944


//--------------------- SYMBOLS --------------------------

	.type		.nv.reservedSmem.offset0,@object
	.size		.nv.reservedSmem.offset0,0x4
	.type		.nv.reservedSmem.cap,@object
	.size		.nv.reservedSmem.cap,0x4
	.type		__assertfail,@function
